def matmul_kernel(
    a_ptr,
    b_ptr,
    c_ptr,
    M,
    N,
    K,
    stride_am,
    stride_ak,
    stride_bk,
    stride_bn,
    stride_cm,
    stride_cn,
    BLOCK_M: tl.constexpr,
    BLOCK_N: tl.constexpr,
    BLOCK_K: tl.constexpr,
    GROUP_M: tl.constexpr,
):
    pid = tl.program_id(axis=0)
    num_pid_m = tl.cdiv(M, BLOCK_M)
    num_pid_n = tl.cdiv(N, BLOCK_N)
    num_pid_in_group = GROUP_M * num_pid_n
    group_id = pid // num_pid_in_group
    first_pid_m = group_id * GROUP_M
    group_size_m = min(num_pid_m - first_pid_m, GROUP_M)
    pid_m = first_pid_m + ((pid % num_pid_in_group) % group_size_m)
    pid_n = (pid % num_pid_in_group) // group_size_m

    offs_am = (pid_m * BLOCK_M + tl.arange(0, BLOCK_M)) % M
    offs_bn = (pid_n * BLOCK_N + tl.arange(0, BLOCK_N)) % N
    offs_k = tl.arange(0, BLOCK_K)
    a_ptrs = a_ptr + offs_am[:, None] * stride_am + offs_k[None, :] * stride_ak
    b_ptrs = b_ptr + offs_k[:, None] * stride_bk + offs_bn[None, :] * stride_bn

    acc = tl.zeros((BLOCK_M, BLOCK_N), dtype=tl.float32)
    for kk in range(0, tl.cdiv(K, BLOCK_K)):
        a = tl.load(a_ptrs, mask=offs_k[None, :] < K - kk * BLOCK_K, other=0.0)
        b = tl.load(b_ptrs, mask=offs_k[:, None] < K - kk * BLOCK_K, other=0.0)
        acc = tl.dot(a, b, acc)
        a_ptrs += BLOCK_K * stride_ak
        b_ptrs += BLOCK_K * stride_bk

    c = acc.to(c_ptr.dtype.element_ty)
    offs_cm = pid_m * BLOCK_M + tl.arange(0, BLOCK_M)
    offs_cn = pid_n * BLOCK_N + tl.arange(0, BLOCK_N)
    c_ptrs = c_ptr + offs_cm[:, None] * stride_cm + offs_cn[None, :] * stride_cn
    mask = (offs_cm[:, None] < M) & (offs_cn[None, :] < N)
    tl.store(c_ptrs, c, mask=mask)

# config = {"BLOCK_K": 32, "BLOCK_M": 32, "BLOCK_N": 256, "GROUP_M": 8, "arch": "sm_100", "dtype": "fp16", "num_ctas": 1, "num_stages": 2, "num_warps": 8}
# arch = sm_100


// ===== COMPILED SASS (sm_100a) =====

	.target	sm_100a

	.elftype	@"ET_EXEC"


//--------------------- .note.nv.tkinfo           --------------------------
	.section	.note.nv.tkinfo,"",@"SHT_NOTE"
	.sectionflags	@"SHF_NOTE_NV_TKINFO"
	.tkinfo
        /*0018*/ 	.word	0x00000081
        /*0030*/ 	.string	""
        /*0030*/ 	.string	"ptxas-blackwell"
        /*0030*/ 	.string	"Cuda compilation tools, release 12.9, V12.9.86"
        /*0030*/ 	.string	"Build cuda_12.9.r12.9/compiler.36037853_0"
        /*0030*/ 	.string	"-v  -suppress-debug-info  -lineinfo  -arch sm_100a "



//--------------------- .note.nv.cuver            --------------------------
	.section	.note.nv.cuver,"",@"SHT_NOTE"
	.sectionflags	@"SHF_NOTE_NV_CUVER"
        /*0018*/ 	.short	0x0001
        /*001a*/ 	.short	0x0064
        /*001c*/ 	.short	0x0001
        /*001e*/ 	.short	0x0000
        /*0020*/ 	.short	0x0001
        /*0022*/ 	.short	0x0000


//--------------------- .nv.info                  --------------------------
	.section	.nv.info,"",@"SHT_CUDA_INFO"
	.align	4


	//----- nvinfo : EIATTR_REGCOUNT
	.align		4
        /*0000*/ 	.byte	0x04, 0x2f
        /*0002*/ 	.short	(.L_1 - .L_0)
	.align		4
.L_0:
        /*0004*/ 	.word	index@(matmul_kernel)
        /*0008*/ 	.word	0x000000ee


	//----- nvinfo : EIATTR_FRAME_SIZE
	.align		4
.L_1:
        /*000c*/ 	.byte	0x04, 0x11
        /*000e*/ 	.short	(.L_3 - .L_2)
	.align		4
.L_2:
        /*0010*/ 	.word	index@(matmul_kernel)
        /*0014*/ 	.word	0x00000000


	//----- nvinfo : EIATTR_MIN_STACK_SIZE
	.align		4
.L_3:
        /*0018*/ 	.byte	0x04, 0x12
        /*001a*/ 	.short	(.L_5 - .L_4)
	.align		4
.L_4:
        /*001c*/ 	.word	index@(matmul_kernel)
        /*0020*/ 	.word	0x00000000
.L_5:


//--------------------- .nv.info.matmul_kernel    --------------------------
	.section	.nv.info.matmul_kernel,"",@"SHT_CUDA_INFO"
	.sectionflags	@""
	.align	4


	//----- nvinfo : EIATTR_CUDA_API_VERSION
	.align		4
        /*0000*/ 	.byte	0x04, 0x37
        /*0002*/ 	.short	(.L_7 - .L_6)
.L_6:
        /*0004*/ 	.word	0x00000081


	//----- nvinfo : EIATTR_KPARAM_INFO
	.align		4
.L_7:
        /*0008*/ 	.byte	0x04, 0x17
        /*000a*/ 	.short	(.L_9 - .L_8)
.L_8:
        /*000c*/ 	.word	0x00000000
        /*0010*/ 	.short	0x000d
        /*0012*/ 	.short	0x0048
        /*0014*/ 	.byte	0x00, 0xf4, 0x21, 0x00


	//----- nvinfo : EIATTR_KPARAM_INFO
	.align		4
.L_9:
        /*0018*/ 	.byte	0x04, 0x17
        /*001a*/ 	.short	(.L_11 - .L_10)
.L_10:
        /*001c*/ 	.word	0x00000000
        /*0020*/ 	.short	0x000c
        /*0022*/ 	.short	0x0040
        /*0024*/ 	.byte	0x00, 0xf4, 0x21, 0x00


	//----- nvinfo : EIATTR_KPARAM_INFO
	.align		4
.L_11:
        /*0028*/ 	.byte	0x04, 0x17
        /*002a*/ 	.short	(.L_13 - .L_12)
.L_12:
        /*002c*/ 	.word	0x00000000
        /*0030*/ 	.short	0x000b
        /*0032*/ 	.short	0x0038
        /*0034*/ 	.byte	0x00, 0xf0, 0x11, 0x00


	//----- nvinfo : EIATTR_KPARAM_INFO
	.align		4
.L_13:
        /*0038*/ 	.byte	0x04, 0x17
        /*003a*/ 	.short	(.L_15 - .L_14)
.L_14:
        /*003c*/ 	.word	0x00000000
        /*0040*/ 	.short	0x000a
        /*0042*/ 	.short	0x0034
        /*0044*/ 	.byte	0x00, 0xf0, 0x11, 0x00


	//----- nvinfo : EIATTR_KPARAM_INFO
	.align		4
.L_15:
        /*0048*/ 	.byte	0x04, 0x17
        /*004a*/ 	.short	(.L_17 - .L_16)
.L_16:
        /*004c*/ 	.word	0x00000000
        /*0050*/ 	.short	0x0009
        /*0052*/ 	.short	0x0030
        /*0054*/ 	.byte	0x00, 0xf0, 0x11, 0x00


	//----- nvinfo : EIATTR_KPARAM_INFO
	.align		4
.L_17:
        /*0058*/ 	.byte	0x04, 0x17
        /*005a*/ 	.short	(.L_19 - .L_18)
.L_18:
        /*005c*/ 	.word	0x00000000
        /*0060*/ 	.short	0x0008
        /*0062*/ 	.short	0x002c
        /*0064*/ 	.byte	0x00, 0xf0, 0x11, 0x00


	//----- nvinfo : EIATTR_KPARAM_INFO
	.align		4
.L_19:
        /*0068*/ 	.byte	0x04, 0x17
        /*006a*/ 	.short	(.L_21 - .L_20)
.L_20:
        /*006c*/ 	.word	0x00000000
        /*0070*/ 	.short	0x0007
        /*0072*/ 	.short	0x0028
        /*0074*/ 	.byte	0x00, 0xf0, 0x11, 0x00


	//----- nvinfo : EIATTR_KPARAM_INFO
	.align		4
.L_21:
        /*0078*/ 	.byte	0x04, 0x17
        /*007a*/ 	.short	(.L_23 - .L_22)
.L_22:
        /*007c*/ 	.word	0x00000000
        /*0080*/ 	.short	0x0006
        /*0082*/ 	.short	0x0024
        /*0084*/ 	.byte	0x00, 0xf0, 0x11, 0x00


	//----- nvinfo : EIATTR_KPARAM_INFO
	.align		4
.L_23:
        /*0088*/ 	.byte	0x04, 0x17
        /*008a*/ 	.short	(.L_25 - .L_24)
.L_24:
        /*008c*/ 	.word	0x00000000
        /*0090*/ 	.short	0x0005
        /*0092*/ 	.short	0x0020
        /*0094*/ 	.byte	0x00, 0xf0, 0x11, 0x00


	//----- nvinfo : EIATTR_KPARAM_INFO
	.align		4
.L_25:
        /*0098*/ 	.byte	0x04, 0x17
        /*009a*/ 	.short	(.L_27 - .L_26)
.L_26:
        /*009c*/ 	.word	0x00000000
        /*00a0*/ 	.short	0x0004
        /*00a2*/ 	.short	0x001c
        /*00a4*/ 	.byte	0x00, 0xf0, 0x11, 0x00


	//----- nvinfo : EIATTR_KPARAM_INFO
	.align		4
.L_27:
        /*00a8*/ 	.byte	0x04, 0x17
        /*00aa*/ 	.short	(.L_29 - .L_28)
.L_28:
        /*00ac*/ 	.word	0x00000000
        /*00b0*/ 	.short	0x0003
        /*00b2*/ 	.short	0x0018
        /*00b4*/ 	.byte	0x00, 0xf0, 0x11, 0x00


	//----- nvinfo : EIATTR_KPARAM_INFO
	.align		4
.L_29:
        /*00b8*/ 	.byte	0x04, 0x17
        /*00ba*/ 	.short	(.L_31 - .L_30)
.L_30:
        /*00bc*/ 	.word	0x00000000
        /*00c0*/ 	.short	0x0002
        /*00c2*/ 	.short	0x0010
        /*00c4*/ 	.byte	0x00, 0xf4, 0x21, 0x00


	//----- nvinfo : EIATTR_KPARAM_INFO
	.align		4
.L_31:
        /*00c8*/ 	.byte	0x04, 0x17
        /*00ca*/ 	.short	(.L_33 - .L_32)
.L_32:
        /*00cc*/ 	.word	0x00000000
        /*00d0*/ 	.short	0x0001
        /*00d2*/ 	.short	0x0008
        /*00d4*/ 	.byte	0x00, 0xf4, 0x21, 0x00


	//----- nvinfo : EIATTR_KPARAM_INFO
	.align		4
.L_33:
        /*00d8*/ 	.byte	0x04, 0x17
        /*00da*/ 	.short	(.L_35 - .L_34)
.L_34:
        /*00dc*/ 	.word	0x00000000
        /*00e0*/ 	.short	0x0000
        /*00e2*/ 	.short	0x0000
        /*00e4*/ 	.byte	0x00, 0xf4, 0x21, 0x00


	//----- nvinfo : EIATTR_SPARSE_MMA_MASK
	.align		4
.L_35:
        /*00e8*/ 	.byte	0x03, 0x50
        /*00ea*/ 	.short	0x0000


	//----- nvinfo : EIATTR_MAXREG_COUNT
	.align		4
        /*00ec*/ 	.byte	0x03, 0x1b
        /*00ee*/ 	.short	0x00ff


	//----- nvinfo : EIATTR_NUM_BARRIERS
	.align		4
        /*00f0*/ 	.byte	0x02, 0x4c
        /*00f2*/ 	.byte	0x01
	.zero		1


	//----- nvinfo : EIATTR_VRC_CTA_INIT_COUNT
	.align		4
        /*00f4*/ 	.byte	0x02, 0x4a
	.zero		1
	.zero		1


	//----- nvinfo : EIATTR_EXIT_INSTR_OFFSETS
	.align		4
        /*00f8*/ 	.byte	0x04, 0x1c
        /*00fa*/ 	.short	(.L_37 - .L_36)


	//   ....[0]....
.L_36:
        /*00fc*/ 	.word	0x000045f0


	//   ....[1]....
        /*0100*/ 	.word	0x00004620


	//----- nvinfo : EIATTR_REQNTID
	.align		4
.L_37:
        /*0104*/ 	.byte	0x04, 0x10
        /*0106*/ 	.short	(.L_39 - .L_38)
.L_38:
        /*0108*/ 	.word	0x00000100
        /*010c*/ 	.word	0x00000001
        /*0110*/ 	.word	0x00000001


	//----- nvinfo : EIATTR_CBANK_PARAM_SIZE
	.align		4
.L_39:
        /*0114*/ 	.byte	0x03, 0x19
        /*0116*/ 	.short	0x0050


	//----- nvinfo : EIATTR_PARAM_CBANK
	.align		4
        /*0118*/ 	.byte	0x04, 0x0a
        /*011a*/ 	.short	(.L_41 - .L_40)
	.align		4
.L_40:
        /*011c*/ 	.word	index@(.nv.constant0.matmul_kernel)
        /*0120*/ 	.short	0x0380
        /*0122*/ 	.short	0x0050


	//----- nvinfo : EIATTR_SW_WAR
	.align		4
.L_41:
        /*0124*/ 	.byte	0x04, 0x36
        /*0126*/ 	.short	(.L_43 - .L_42)
.L_42:
        /*0128*/ 	.word	0x00000008
.L_43:


//--------------------- .nv.compat                --------------------------
	.section	.nv.compat,"",@"SHT_CUDA_COMPAT_INFO"
	.align	4
        /*0000*/ 	.byte	0x02, 0x02, 0x01, 0x00, 0x02, 0x05, 0x05, 0x00, 0x02, 0x03, 0x00, 0x00, 0x02, 0x06, 0x01, 0x00


//--------------------- .nv.callgraph             --------------------------
	.section	.nv.callgraph,"",@"SHT_CUDA_CALLGRAPH"
	.align	4
	.sectionentsize	8
	.align		4
        /*0000*/ 	.word	0x00000000
	.align		4
        /*0004*/ 	.word	0xffffffff
	.align		4
        /*0008*/ 	.word	0x00000000
	.align		4
        /*000c*/ 	.word	0xfffffffe
	.align		4
        /*0010*/ 	.word	0x00000000
	.align		4
        /*0014*/ 	.word	0xfffffffd
	.align		4
        /*0018*/ 	.word	0x00000000
	.align		4
        /*001c*/ 	.word	0xfffffffc


//--------------------- .text.matmul_kernel       --------------------------
	.section	.text.matmul_kernel,"ax",@progbits
	.align	128
        .global         matmul_kernel
        .type           matmul_kernel,@function
        .size           matmul_kernel,(.L_x_4 - matmul_kernel)
        .other          matmul_kernel,@"STO_CUDA_ENTRY STV_DEFAULT"
matmul_kernel:
.text.matmul_kernel:
[----:B------:R-:W0:Y:S08]  /*0000*/  LDC R1, c[0x0][0x37c] ;  /* 0x0000df00ff017b82 */ /* 0x000e300000000800 */
[----:B------:R-:W1:Y:S01]  /*0010*/  LDC.64 R16, c[0x0][0x398] ;  /* 0x0000e600ff107b82 */ /* 0x000e620000000a00 */
[----:B------:R-:W2:Y:S01]  /*0020*/  S2R R5, SR_CTAID.X ;  /* 0x0000000000057919 */ /* 0x000ea20000002500 */
[----:B------:R-:W3:Y:S01]  /*0030*/  LDCU UR4, c[0x0][0x3a0] ;  /* 0x00007400ff0477ac */ /* 0x000ee20008000800 */
[----:B------:R-:W-:Y:S01]  /*0040*/  UMOV UR5, 0x400 ;  /* 0x0000040000057882 */ /* 0x000fe20000000000 */
[----:B------:R-:W4:Y:S04]  /*0050*/  LDCU.64 UR8, c[0x0][0x358] ;  /* 0x00006b00ff0877ac */ /* 0x000f280008000a00 */
[----:B------:R-:W5:Y:S01]  /*0060*/  S2UR UR6, SR_CgaCtaId ;  /* 0x00000000000679c3 */ /* 0x000f620000008800 */
[----:B------:R-:W0:Y:S01]  /*0070*/  LDCU UR7, c[0x0][0x3a0] ;  /* 0x00007400ff0777ac */ /* 0x000e220008000800 */
[----:B---3--:R-:W-:Y:S01]  /*0080*/  UIADD3 UR4, UPT, UPT, UR4, 0x1f, URZ ;  /* 0x0000001f04047890 */ /* 0x008fe2000fffe0ff */
[----:B-1----:R-:W-:-:S03]  /*0090*/  VIADD R0, R17, 0xff ;  /* 0x000000ff11007836 */ /* 0x002fc60000000000 */
[----:B------:R-:W-:Y:S02]  /*00a0*/  UISETP.GT.AND UP0, UPT, UR4, 0x1f, UPT ;  /* 0x0000001f0400788c */ /* 0x000fe4000bf04270 */
[----:B------:R-:W-:Y:S01]  /*00b0*/  SHF.R.S32.HI R3, RZ, 0x1f, R0 ;  /* 0x0000001fff037819 */ /* 0x000fe20000011400 */
[----:B-----5:R-:W-:-:S03]  /*00c0*/  ULEA UR5, UR6, UR5, 0x18 ;  /* 0x0000000506057291 */ /* 0x020fc6000f8ec0ff */
[----:B------:R-:W-:Y:S02]  /*00d0*/  LEA.HI R3, R3, R0, RZ, 0x8 ;  /* 0x0000000003037211 */ /* 0x000fe400078f40ff */
[----:B--2---:R-:W-:Y:S02]  /*00e0*/  IABS R8, R5 ;  /* 0x0000000500087213 */ /* 0x004fe40000000000 */
[----:B------:R-:W-:-:S05]  /*00f0*/  SHF.R.S32.HI R3, RZ, 0x8, R3 ;  /* 0x00000008ff037819 */ /* 0x000fca0000011403 */
[----:B------:R-:W-:-:S05]  /*0100*/  IMAD.SHL.U32 R4, R3, 0x8, RZ ;  /* 0x0000000803047824 */ /* 0x000fca00078e00ff */
[-C--:B------:R-:W-:Y:S02]  /*0110*/  IABS R7, R4.reuse ;  /* 0x0000000400077213 */ /* 0x080fe40000000000 */
[----:B------:R-:W-:Y:S02]  /*0120*/  IABS R10, R4 ;  /* 0x00000004000a7213 */ /* 0x000fe40000000000 */
[----:B------:R-:W1:Y:S08]  /*0130*/  I2F.RP R0, R7 ;  /* 0x0000000700007306 */ /* 0x000e700000209400 */
[----:B-1----:R-:W1:Y:S02]  /*0140*/  MUFU.RCP R0, R0 ;  /* 0x0000000000007308 */ /* 0x002e640000001000 */
[----:B-1----:R-:W-:-:S02]  /*0150*/  VIADD R2, R0, 0xffffffe ;  /* 0x0ffffffe00027836 */ /* 0x002fc40000000000 */
[----:B------:R-:W-:-:S04]  /*0160*/  IMAD.MOV R0, RZ, RZ, -R10 ;  /* 0x000000ffff007224 */ /* 0x000fc800078e0a0a */
[----:B------:R1:W2:Y:S02]  /*0170*/  F2I.FTZ.U32.TRUNC.NTZ R3, R2 ;  /* 0x0000000200037305 */ /* 0x0002a4000021f000 */
[----:B-1----:R-:W-:Y:S02]  /*0180*/  IMAD.MOV.U32 R2, RZ, RZ, RZ ;  /* 0x000000ffff027224 */ /* 0x002fe400078e00ff */
[----:B--2---:R-:W-:-:S04]  /*0190*/  IMAD.MOV R6, RZ, RZ, -R3 ;  /* 0x000000ffff067224 */ /* 0x004fc800078e0a03 */
[----:B------:R-:W-:Y:S02]  /*01a0*/  IMAD R9, R6, R7, RZ ;  /* 0x0000000706097224 */ /* 0x000fe400078e02ff */
[----:B------:R-:W-:Y:S02]  /*01b0*/  IMAD.MOV.U32 R6, RZ, RZ, R8 ;  /* 0x000000ffff067224 */ /* 0x000fe400078e0008 */
[----:B------:R-:W-:-:S06]  /*01c0*/  IMAD.HI.U32 R3, R3, R9, R2 ;  /* 0x0000000903037227 */ /* 0x000fcc00078e0002 */
[----:B------:R-:W-:-:S04]  /*01d0*/  IMAD.HI.U32 R3, R3, R6, RZ ;  /* 0x0000000603037227 */ /* 0x000fc800078e00ff */
[----:B------:R-:W-:-:S05]  /*01e0*/  IMAD R0, R3, R0, R6 ;  /* 0x0000000003007224 */ /* 0x000fca00078e0206 */
[----:B------:R-:W-:-:S13]  /*01f0*/  ISETP.GT.U32.AND P1, PT, R7, R0, PT ;  /* 0x000000000700720c */ /* 0x000fda0003f24070 */
[----:B------:R-:W-:Y:S02]  /*0200*/  @!P1 IMAD.IADD R0, R0, 0x1, -R7 ;  /* 0x0000000100009824 */ /* 0x000fe400078e0a07 */
[----:B------:R-:W-:Y:S01]  /*0210*/  @!P1 VIADD R3, R3, 0x1 ;  /* 0x0000000103039836 */ /* 0x000fe20000000000 */
[----:B------:R-:W-:Y:S02]  /*0220*/  ISETP.NE.AND P1, PT, R4, RZ, PT ;  /* 0x000000ff0400720c */ /* 0x000fe40003f25270 */
[----:B------:R-:W-:Y:S02]  /*0230*/  ISETP.GE.U32.AND P0, PT, R0, R7, PT ;  /* 0x000000070000720c */ /* 0x000fe40003f06070 */
[----:B------:R-:W-:-:S04]  /*0240*/  LOP3.LUT R0, R5, R4, RZ, 0x3c, !PT ;  /* 0x0000000405007212 */ /* 0x000fc800078e3cff */
[----:B------:R-:W-:Y:S01]  /*0250*/  ISETP.GE.AND P2, PT, R0, RZ, PT ;  /* 0x000000ff0000720c */ /* 0x000fe20003f46270 */
[----:B------:R-:W-:-:S06]  /*0260*/  VIADD R0, R16, 0x1f ;  /* 0x0000001f10007836 */ /* 0x000fcc0000000000 */
[----:B------:R-:W-:-:S04]  /*0270*/  @P0 VIADD R3, R3, 0x1 ;  /* 0x0000000103030836 */ /* 0x000fc80000000000 */
[----:B------:R-:W-:Y:S01]  /*0280*/  IMAD.MOV.U32 R2, RZ, RZ, R3 ;  /* 0x000000ffff027224 */ /* 0x000fe200078e0003 */
[----:B------:R-:W-:-:S03]  /*0290*/  SHF.R.S32.HI R3, RZ, 0x1f, R0 ;  /* 0x0000001fff037819 */ /* 0x000fc60000011400 */
[----:B------:R-:W-:Y:S01]  /*02a0*/  @!P2 IMAD.MOV R2, RZ, RZ, -R2 ;  /* 0x000000ffff02a224 */ /* 0x000fe200078e0a02 */
[----:B------:R-:W-:Y:S02]  /*02b0*/  @!P1 LOP3.LUT R2, RZ, R4, RZ, 0x33, !PT ;  /* 0x00000004ff029212 */ /* 0x000fe400078e33ff */
[----:B------:R-:W-:-:S03]  /*02c0*/  LEA.HI R3, R3, R0, RZ, 0x5 ;  /* 0x0000000003037211 */ /* 0x000fc600078f28ff */
[----:B------:R-:W-:Y:S02]  /*02d0*/  IMAD.SHL.U32 R6, R2, 0x8, RZ ;  /* 0x0000000802067824 */ /* 0x000fe400078e00ff */
[----:B------:R-:W-:-:S03]  /*02e0*/  IMAD.MOV R2, RZ, RZ, -R2 ;  /* 0x000000ffff027224 */ /* 0x000fc600078e0a02 */
[----:B------:R-:W-:Y:S01]  /*02f0*/  LEA.HI.SX32 R3, R3, -R6, 0x1b ;  /* 0x8000000603037211 */ /* 0x000fe200078fdaff */
[----:B------:R-:W-:-:S03]  /*0300*/  IMAD R11, R4, R2, R5 ;  /* 0x00000002040b7224 */ /* 0x000fc600078e0205 */
[----:B------:R-:W-:-:S04]  /*0310*/  VIMNMX R8, PT, PT, R3, 0x8, PT ;  /* 0x0000000803087848 */ /* 0x000fc80003fe0100 */
[-C--:B------:R-:W-:Y:S02]  /*0320*/  IABS R7, R8.reuse ;  /* 0x0000000800077213 */ /* 0x080fe40000000000 */
[----:B------:R-:W-:Y:S02]  /*0330*/  IABS R4, R8 ;  /* 0x0000000800047213 */ /* 0x000fe40000000000 */
[----:B------:R-:W1:Y:S08]  /*0340*/  I2F.RP R0, R7 ;  /* 0x0000000700007306 */ /* 0x000e700000209400 */
[----:B-1----:R-:W1:Y:S02]  /*0350*/  MUFU.RCP R0, R0 ;  /* 0x0000000000007308 */ /* 0x002e640000001000 */
[----:B-1----:R-:W-:-:S06]  /*0360*/  VIADD R3, R0, 0xffffffe ;  /* 0x0ffffffe00037836 */ /* 0x002fcc0000000000 */
[----:B------:R-:W1:Y:S02]  /*0370*/  F2I.FTZ.U32.TRUNC.NTZ R3, R3 ;  /* 0x0000000300037305 */ /* 0x000e64000021f000 */
[----:B-1----:R-:W-:-:S04]  /*0380*/  IMAD.MOV R9, RZ, RZ, -R3 ;  /* 0x000000ffff097224 */ /* 0x002fc800078e0a03 */
[----:B------:R-:W-:Y:S01]  /*0390*/  IMAD.MOV.U32 R2, RZ, RZ, R9 ;  /* 0x000000ffff027224 */ /* 0x000fe200078e0009 */
[----:B------:R-:W-:-:S03]  /*03a0*/  IABS R9, R11 ;  /* 0x0000000b00097213 */ /* 0x000fc60000000000 */
[----:B------:R-:W-:Y:S02]  /*03b0*/  IMAD R5, R2, R7, RZ ;  /* 0x0000000702057224 */ /* 0x000fe400078e02ff */
[----:B------:R-:W-:-:S04]  /*03c0*/  IMAD.MOV.U32 R2, RZ, RZ, RZ ;  /* 0x000000ffff027224 */ /* 0x000fc800078e00ff */
[----:B------:R-:W-:-:S04]  /*03d0*/  IMAD.HI.U32 R2, R3, R5, R2 ;  /* 0x0000000503027227 */ /* 0x000fc800078e0002 */
[----:B------:R-:W-:Y:S02]  /*03e0*/  IMAD.MOV R3, RZ, RZ, -R4 ;  /* 0x000000ffff037224 */ /* 0x000fe400078e0a04 */
[----:B------:R-:W-:-:S04]  /*03f0*/  IMAD.HI.U32 R0, R2, R9, RZ ;  /* 0x0000000902007227 */ /* 0x000fc800078e00ff */
[----:B------:R-:W-:Y:S01]  /*0400*/  IMAD R2, R0, R3, R9 ;  /* 0x0000000300027224 */ /* 0x000fe200078e0209 */
[----:B------:R-:W-:-:S04]  /*0410*/  LOP3.LUT R3, R11, R8, RZ, 0x3c, !PT ;  /* 0x000000080b037212 */ /* 0x000fc800078e3cff */
[----:B------:R-:W-:Y:S02]  /*0420*/  ISETP.GT.U32.AND P1, PT, R7, R2, PT ;  /* 0x000000020700720c */ /* 0x000fe40003f24070 */
[----:B------:R-:W-:-:S11]  /*0430*/  ISETP.GE.AND P2, PT, R3, RZ, PT ;  /* 0x000000ff0300720c */ /* 0x000fd60003f46270 */
[----:B------:R-:W-:Y:S02]  /*0440*/  @!P1 IMAD.IADD R2, R2, 0x1, -R7 ;  /* 0x0000000102029824 */ /* 0x000fe400078e0a07 */
[----:B------:R-:W-:Y:S01]  /*0450*/  @!P1 VIADD R0, R0, 0x1 ;  /* 0x0000000100009836 */ /* 0x000fe20000000000 */
[----:B------:R-:W-:Y:S02]  /*0460*/  ISETP.NE.AND P1, PT, R8, RZ, PT ;  /* 0x000000ff0800720c */ /* 0x000fe40003f25270 */
[----:B------:R-:W-:Y:S02]  /*0470*/  ISETP.GE.U32.AND P0, PT, R2, R7, PT ;  /* 0x000000070200720c */ /* 0x000fe40003f06070 */
[----:B------:R-:W1:Y:S11]  /*0480*/  S2R R2, SR_TID.X ;  /* 0x0000000000027919 */ /* 0x000e760000002100 */
[----:B------:R-:W-:-:S04]  /*0490*/  @P0 VIADD R0, R0, 0x1 ;  /* 0x0000000100000836 */ /* 0x000fc80000000000 */
[----:B------:R-:W-:Y:S01]  /*04a0*/  @!P2 IMAD.MOV R0, RZ, RZ, -R0 ;  /* 0x000000ffff00a224 */ /* 0x000fe200078e0a00 */
[----:B------:R-:W-:-:S05]  /*04b0*/  @!P1 LOP3.LUT R0, RZ, R8, RZ, 0x33, !PT ;  /* 0x00000008ff009212 */ /* 0x000fca00078e33ff */
[----:B------:R-:W-:Y:S02]  /*04c0*/  IMAD.MOV R3, RZ, RZ, -R0 ;  /* 0x000000ffff037224 */ /* 0x000fe400078e0a00 */
[----:B------:R-:W-:Y:S02]  /*04d0*/  IMAD.SHL.U32 R0, R0, 0x100, RZ ;  /* 0x0000010000007824 */ /* 0x000fe400078e00ff */
[----:B------:R-:W-:-:S04]  /*04e0*/  IMAD R3, R8, R3, R11 ;  /* 0x0000000308037224 */ /* 0x000fc800078e020b */
[----:B------:R-:W-:Y:S01]  /*04f0*/  IMAD.IADD R3, R6, 0x1, R3 ;  /* 0x0000000106037824 */ /* 0x000fe200078e0203 */
[----:B-1----:R-:W-:Y:S02]  /*0500*/  SHF.R.U32.HI R143, RZ, 0x5, R2 ;  /* 0x00000005ff8f7819 */ /* 0x002fe40000011602 */
[C---:B------:R-:W-:Y:S02]  /*0510*/  LOP3.LUT R144, R2.reuse, 0x1f, RZ, 0xc0, !PT ;  /* 0x0000001f02907812 */ /* 0x040fe400078ec0ff */
[----:B------:R-:W-:Y:S02]  /*0520*/  SGXT.U32 R143, R143, 0x3 ;  /* 0x000000038f8f781a */ /* 0x000fe40000000000 */
[----:B------:R-:W-:Y:S01]  /*0530*/  LOP3.LUT R139, R2, 0xe0, RZ, 0xc0, !PT ;  /* 0x000000e0028b7812 */ /* 0x000fe200078ec0ff */
[----:B------:R-:W-:Y:S01]  /*0540*/  IMAD R130, R3, 0x20, R144 ;  /* 0x0000002003827824 */ /* 0x000fe200078e0290 */
[----:B------:R-:W-:Y:S02]  /*0550*/  LOP3.LUT R138, R0, R143, RZ, 0xfc, !PT ;  /* 0x0000008f008a7212 */ /* 0x000fe400078efcff */
[----:B------:R-:W-:-:S02]  /*0560*/  LOP3.LUT R142, R143, 0x8, RZ, 0xfc, !PT ;  /* 0x000000088f8e7812 */ /* 0x000fc400078efcff */
[C---:B------:R-:W-:Y:S02]  /*0570*/  LOP3.LUT R141, R143.reuse, 0x10, RZ, 0xfc, !PT ;  /* 0x000000108f8d7812 */ /* 0x040fe400078efcff */
[----:B------:R-:W-:Y:S02]  /*0580*/  LOP3.LUT R140, R143, 0x18, RZ, 0xfc, !PT ;  /* 0x000000188f8c7812 */ /* 0x000fe400078efcff */
[C-C-:B------:R-:W-:Y:S02]  /*0590*/  LOP3.LUT R136, R0.reuse, 0x8, R143.reuse, 0xfe, !PT ;  /* 0x0000000800887812 */ /* 0x140fe400078efe8f */
[C-C-:B------:R-:W-:Y:S02]  /*05a0*/  LOP3.LUT R134, R0.reuse, 0x10, R143.reuse, 0xfe, !PT ;  /* 0x0000001000867812 */ /* 0x140fe400078efe8f */
[----:B------:R-:W-:Y:S02]  /*05b0*/  LOP3.LUT R132, R0, 0x18, R143, 0xfe, !PT ;  /* 0x0000001800847812 */ /* 0x000fe400078efe8f */
[----:B------:R-:W-:-:S02]  /*05c0*/  LOP3.LUT R178, R138, 0x20, RZ, 0xfc, !PT ;  /* 0x000000208ab27812 */ /* 0x000fc400078efcff */
[C---:B------:R-:W-:Y:S02]  /*05d0*/  LOP3.LUT R177, R138.reuse, 0x28, RZ, 0xfc, !PT ;  /* 0x000000288ab17812 */ /* 0x040fe400078efcff */
[C---:B------:R-:W-:Y:S02]  /*05e0*/  LOP3.LUT R176, R138.reuse, 0x30, RZ, 0xfc, !PT ;  /* 0x000000308ab07812 */ /* 0x040fe400078efcff */
[C---:B------:R-:W-:Y:S02]  /*05f0*/  LOP3.LUT R175, R138.reuse, 0x38, RZ, 0xfc, !PT ;  /* 0x000000388aaf7812 */ /* 0x040fe400078efcff */
[C---:B------:R-:W-:Y:S02]  /*0600*/  LOP3.LUT R174, R138.reuse, 0x40, RZ, 0xfc, !PT ;  /* 0x000000408aae7812 */ /* 0x040fe400078efcff */
[C---:B------:R-:W-:Y:S02]  /*0610*/  LOP3.LUT R173, R138.reuse, 0x48, RZ, 0xfc, !PT ;  /* 0x000000488aad7812 */ /* 0x040fe400078efcff */
        /* <DEDUP_REMOVED lines=21> */
[----:B------:R-:W-:Y:S01]  /*0770*/  LOP3.LUT R150, R138, 0xf8, RZ, 0xfc, !PT ;  /* 0x000000f88a967812 */ /* 0x000fe200078efcff */
[----:B0---4-:R-:W-:Y:S06]  /*0780*/  BRA.U UP0, `(.L_x_0) ;  /* 0x0000000100307547 */ /* 0x011fec000b800000 */
[C---:B------:R-:W-:Y:S01]  /*0790*/  IMAD.SHL.U32 R128, R2.reuse, 0x20, RZ ;  /* 0x0000002002807824 */ /* 0x040fe200078e00ff */
[----:B------:R-:W-:Y:S01]  /*07a0*/  CS2R R20, SRZ ;  /* 0x0000000000147805 */ /* 0x000fe2000001ff00 */
[----:B------:R-:W-:Y:S01]  /*07b0*/  IMAD.SHL.U32 R126, R2, 0x8, RZ ;  /* 0x00000008027e7824 */ /* 0x000fe200078e00ff */
[----:B------:R-:W-:Y:S01]  /*07c0*/  CS2R R8, SRZ ;  /* 0x0000000000087805 */ /* 0x000fe2000001ff00 */
[----:B------:R-:W-:Y:S01]  /*07d0*/  IMAD.SHL.U32 R139, R139, 0x10, RZ ;  /* 0x000000108b8b7824 */ /* 0x000fe200078e00ff */
[----:B------:R-:W-:Y:S02]  /*07e0*/  CS2R R32, SRZ ;  /* 0x0000000000207805 */ /* 0x000fe4000001ff00 */
[----:B------:R-:W-:Y:S02]  /*07f0*/  CS2R R6, SRZ ;  /* 0x0000000000067805 */ /* 0x000fe4000001ff00 */
[----:B------:R-:W-:Y:S02]  /*0800*/  CS2R R22, SRZ ;  /* 0x0000000000167805 */ /* 0x000fe4000001ff00 */
[----:B------:R-:W-:-:S02]  /*0810*/  CS2R R4, SRZ ;  /* 0x0000000000047805 */ /* 0x000fc4000001ff00 */
[----:B------:R-:W-:Y:S02]  /*0820*/  CS2R R34, SRZ ;  /* 0x0000000000227805 */ /* 0x000fe4000001ff00 */
[----:B------:R-:W-:Y:S01]  /*0830*/  CS2R R2, SRZ ;  /* 0x0000000000027805 */ /* 0x000fe2000001ff00 */
[----:B------:R-:W-:Y:S06]  /*0840*/  BRA `(.L_x_1) ;  /* 0x00000030000c7947 */ /* 0x000fec0003800000 */
.L_x_0:
[----:B------:R-:W-:Y:S01]  /*0850*/  IABS R40, R17 ;  /* 0x0000001100287213 */ /* 0x000fe20000000000 */
[C---:B------:R-:W-:Y:S01]  /*0860*/  IMAD.SHL.U32 R147, R2.reuse, 0x2, RZ ;  /* 0x0000000202937824 */ /* 0x040fe200078e00ff */
[----:B------:R-:W-:Y:S01]  /*0870*/  IABS R42, R16 ;  /* 0x00000010002a7213 */ /* 0x000fe20000000000 */
[C---:B------:R-:W-:Y:S01]  /*0880*/  IMAD.SHL.U32 R126, R2.reuse, 0x8, RZ ;  /* 0x00000008027e7824 */ /* 0x040fe200078e00ff */
[----:B------:R-:W0:Y:S01]  /*0890*/  I2F.RP R0, R40 ;  /* 0x0000002800007306 */ /* 0x000e220000209400 */
[----:B------:R-:W-:Y:S01]  /*08a0*/  IABS R10, R152 ;  /* 0x00000098000a7213 */ /* 0x000fe20000000000 */
[----:B------:R-:W-:Y:S01]  /*08b0*/  IMAD.SHL.U32 R139, R139, 0x10, RZ ;  /* 0x000000108b8b7824 */ /* 0x000fe200078e00ff */
[----:B------:R-:W-:Y:S01]  /*08c0*/  IABS R12, R153 ;  /* 0x00000099000c7213 */ /* 0x000fe20000000000 */
[----:B------:R-:W1:Y:S01]  /*08d0*/  LDC R146, c[0x0][0x3a8] ;  /* 0x0000ea00ff927b82 */ /* 0x000e620000000800 */
[----:B------:R-:W-:Y:S01]  /*08e0*/  IABS R8, R150 ;  /* 0x0000009600087213 */ /* 0x000fe20000000000 */
[----:B------:R-:W2:Y:S01]  /*08f0*/  LDCU UR10, c[0x0][0x3b0] ;  /* 0x00007600ff0a77ac */ /* 0x000ea20008000800 */
[----:B------:R-:W-:Y:S01]  /*0900*/  IABS R18, R157 ;  /* 0x0000009d00127213 */ /* 0x000fe20000000000 */
[----:B------:R-:W3:Y:S01]  /*0910*/  I2F.RP R3, R42 ;  /* 0x0000002a00037306 */ /* 0x000ee20000209400 */
[----:B------:R-:W-:Y:S01]  /*0920*/  IABS R14, R156 ;  /* 0x0000009c000e7213 */ /* 0x000fe20000000000 */
[----:B------:R-:W4:Y:S01]  /*0930*/  LDCU.128 UR12, c[0x0][0x380] ;  /* 0x00007000ff0c77ac */ /* 0x000f220008000c00 */
[----:B------:R-:W-:Y:S01]  /*0940*/  IABS R20, R158 ;  /* 0x0000009e00147213 */ /* 0x000fe20000000000 */
[----:B------:R-:W5:Y:S01]  /*0950*/  LDC R151, c[0x0][0x3ac] ;  /* 0x0000eb00ff977b82 */ /* 0x000f620000000800 */
[----:B------:R-:W-:Y:S01]  /*0960*/  IABS R22, R161 ;  /* 0x000000a100167213 */ /* 0x000fe20000000000 */
[----:B------:R-:W-:Y:S01]  /*0970*/  IMAD.SHL.U32 R128, R2, 0x20, RZ ;  /* 0x0000002002807824 */ /* 0x000fe200078e00ff */
[----:B------:R-:W-:Y:S01]  /*0980*/  IABS R26, R163 ;  /* 0x000000a3001a7213 */ /* 0x000fe20000000000 */
[----:B0-----:R-:W0:Y:S01]  /*0990*/  MUFU.RCP R0, R0 ;  /* 0x0000000000007308 */ /* 0x001e220000001000 */
[----:B------:R-:W-:Y:S01]  /*09a0*/  IABS R24, R162 ;  /* 0x000000a200187213 */ /* 0x000fe20000000000 */
[----:B------:R-:W-:Y:S01]  /*09b0*/  USHF.R.S32.HI UR6, URZ, 0x1f, UR4 ;  /* 0x0000001fff067899 */ /* 0x000fe20008011404 */
[----:B------:R-:W-:-:S02]  /*09c0*/  IABS R28, R167 ;  /* 0x000000a7001c7213 */ /* 0x000fc40000000000 */
[----:B------:R-:W-:Y:S02]  /*09d0*/  CS2R R52, SRZ ;  /* 0x0000000000347805 */ /* 0x000fe4000001ff00 */
[----:B------:R-:W-:Y:S01]  /*09e0*/  IABS R30, R168 ;  /* 0x000000a8001e7213 */ /* 0x000fe20000000000 */
[----:B------:R-:W-:Y:S01]  /*09f0*/  ULEA.HI UR6, UR6, UR4, URZ, 0x5 ;  /* 0x0000000406067291 */ /* 0x000fe2000f8f28ff */
[----:B------:R-:W-:Y:S01]  /*0a00*/  IABS R32, R171 ;  /* 0x000000ab00207213 */ /* 0x000fe20000000000 */
[----:B---3--:R-:W3:Y:S01]  /*0a10*/  MUFU.RCP R3, R3 ;  /* 0x0000000300037308 */ /* 0x008ee20000001000 */
[----:B------:R-:W-:Y:S02]  /*0a20*/  IABS R34, R172 ;  /* 0x000000ac00227213 */ /* 0x000fe40000000000 */
[----:B------:R-:W-:Y:S02]  /*0a30*/  CS2R R54, SRZ ;  /* 0x0000000000367805 */ /* 0x000fe4000001ff00 */
[----:B------:R-:W-:Y:S01]  /*0a40*/  IABS R37, R173 ;  /* 0x000000ad00257213 */ /* 0x000fe20000000000 */
[-C--:B-1----:R-:W-:Y:S01]  /*0a50*/  IMAD R129, R140, R146.reuse, RZ ;  /* 0x000000928c817224 */ /* 0x082fe200078e02ff */
[----:B------:R-:W-:Y:S01]  /*0a60*/  IABS R38, R177 ;  /* 0x000000b100267213 */ /* 0x000fe20000000000 */
[----:B------:R-:W-:Y:S01]  /*0a70*/  IMAD R127, R141, R146, RZ ;  /* 0x000000928d7f7224 */ /* 0x000fe200078e02ff */
[----:B------:R-:W-:Y:S01]  /*0a80*/  IABS R41, R178 ;  /* 0x000000b200297213 */ /* 0x000fe20000000000 */
[----:B------:R-:W-:Y:S01]  /*0a90*/  IMAD R125, R142, R146, RZ ;  /* 0x000000928e7d7224 */ /* 0x000fe200078e02ff */
[----:B------:R-:W-:Y:S01]  /*0aa0*/  IABS R45, R130 ;  /* 0x00000082002d7213 */ /* 0x000fe20000000000 */
[----:B0-----:R-:W-:Y:S01]  /*0ab0*/  VIADD R4, R0, 0xffffffe ;  /* 0x0ffffffe00047836 */ /* 0x001fe20000000000 */
[----:B------:R-:W-:Y:S01]  /*0ac0*/  LOP3.LUT R124, R147, 0x1fe, RZ, 0xc0, !PT ;  /* 0x000001fe937c7812 */ /* 0x000fe200078ec0ff */
[----:B------:R-:W-:Y:S01]  /*0ad0*/  IMAD R145, R143, R146, RZ ;  /* 0x000000928f917224 */ /* 0x000fe200078e02ff */
[----:B------:R-:W-:Y:S01]  /*0ae0*/  CS2R R46, SRZ ;  /* 0x00000000002e7805 */ /* 0x000fe2000001ff00 */
[----:B------:R0:W1:Y:S01]  /*0af0*/  F2I.FTZ.U32.TRUNC.NTZ R5, R4 ;  /* 0x0000000400057305 */ /* 0x000062000021f000 */
[----:B-----5:R-:W-:Y:S01]  /*0b00*/  IMAD R149, R144, R151, RZ ;  /* 0x0000009790957224 */ /* 0x020fe200078e02ff */
[----:B------:R-:W-:Y:S01]  /*0b10*/  USHF.R.S32.HI UR6, URZ, 0x5, UR6 ;  /* 0x00000005ff067899 */ /* 0x000fe20008011406 */
[----:B---3--:R-:W-:-:S02]  /*0b20*/  VIADD R6, R3, 0xffffffe ;  /* 0x0ffffffe03067836 */ /* 0x008fc40000000000 */
[----:B------:R-:W-:Y:S02]  /*0b30*/  IMAD.SHL.U32 R146, R146, 0x20, RZ ;  /* 0x0000002092927824 */ /* 0x000fe400078e00ff */
[----:B------:R-:W-:Y:S01]  /*0b40*/  IMAD.SHL.U32 R151, R151, 0x20, RZ ;  /* 0x0000002097977824 */ /* 0x000fe200078e00ff */
[----:B------:R3:W5:Y:S01]  /*0b50*/  F2I.FTZ.U32.TRUNC.NTZ R7, R6 ;  /* 0x0000000600077305 */ /* 0x000762000021f000 */
[----:B0-----:R-:W-:Y:S02]  /*0b60*/  IMAD.MOV.U32 R4, RZ, RZ, RZ ;  /* 0x000000ffff047224 */ /* 0x001fe400078e00ff */
[----:B-1----:R-:W-:Y:S02]  /*0b70*/  IMAD.MOV R9, RZ, RZ, -R5 ;  /* 0x000000ffff097224 */ /* 0x002fe400078e0a05 */
[----:B---3--:R-:W-:Y:S02]  /*0b80*/  IMAD.MOV.U32 R6, RZ, RZ, RZ ;  /* 0x000000ffff067224 */ /* 0x008fe400078e00ff */
[----:B------:R-:W-:-:S04]  /*0b90*/  IMAD R9, R9, R40, RZ ;  /* 0x0000002809097224 */ /* 0x000fc800078e02ff */
[----:B------:R-:W-:-:S04]  /*0ba0*/  IMAD.HI.U32 R5, R5, R9, R4 ;  /* 0x0000000905057227 */ /* 0x000fc800078e0004 */
[----:B-----5:R-:W-:Y:S02]  /*0bb0*/  IMAD.MOV R15, RZ, RZ, -R7 ;  /* 0x000000ffff0f7224 */ /* 0x020fe400078e0a07 */
[----:B------:R-:W-:-:S04]  /*0bc0*/  IMAD.HI.U32 R3, R5, R10, RZ ;  /* 0x0000000a05037227 */ /* 0x000fc800078e00ff */
[----:B------:R-:W-:Y:S02]  /*0bd0*/  IMAD R15, R15, R42, RZ ;  /* 0x0000002a0f0f7224 */ /* 0x000fe400078e02ff */
[----:B------:R-:W-:-:S04]  /*0be0*/  IMAD.HI.U32 R4, R5, R12, RZ ;  /* 0x0000000c05047227 */ /* 0x000fc800078e00ff */
[----:B------:R-:W-:Y:S02]  /*0bf0*/  IMAD.MOV R11, RZ, RZ, -R3 ;  /* 0x000000ffff0b7224 */ /* 0x000fe400078e0a03 */
[----:B------:R-:W-:-:S04]  /*0c00*/  IMAD.HI.U32 R0, R5, R8, RZ ;  /* 0x0000000805007227 */ /* 0x000fc800078e00ff */
[----:B------:R-:W-:-:S04]  /*0c10*/  IMAD.HI.U32 R36, R7, R15, R6 ;  /* 0x0000000f07247227 */ /* 0x000fc800078e0006 */
[----:B------:R-:W-:Y:S02]  /*0c20*/  IMAD.MOV R13, RZ, RZ, -R4 ;  /* 0x000000ffff0d7224 */ /* 0x000fe400078e0a04 */
[C---:B------:R-:W-:Y:S01]  /*0c30*/  IMAD R6, R40.reuse, R11, R10 ;  /* 0x0000000b28067224 */ /* 0x040fe200078e020a */
[----:B------:R-:W-:Y:S01]  /*0c40*/  IABS R11, R154 ;  /* 0x0000009a000b7213 */ /* 0x000fe20000000000 */
[----:B------:R-:W-:Y:S02]  /*0c50*/  IMAD.MOV R9, RZ, RZ, -R0 ;  /* 0x000000ffff097224 */ /* 0x000fe400078e0a00 */
[C---:B------:R-:W-:Y:S01]  /*0c60*/  IMAD R7, R40.reuse, R13, R12 ;  /* 0x0000000d28077224 */ /* 0x040fe200078e020c */
[----:B------:R-:W-:Y:S01]  /*0c70*/  IABS R12, R155 ;  /* 0x0000009b000c7213 */ /* 0x000fe20000000000 */
[C---:B------:R-:W-:Y:S01]  /*0c80*/  IMAD R3, R40.reuse, R9, R8 ;  /* 0x0000000928037224 */ /* 0x040fe200078e0208 */
[C---:B------:R-:W-:Y:S01]  /*0c90*/  ISETP.GT.U32.AND P5, PT, R40.reuse, R6, PT ;  /* 0x000000062800720c */ /* 0x040fe20003fa4070 */
[----:B------:R-:W-:Y:S01]  /*0ca0*/  IMAD.HI.U32 R0, R5, R11, RZ ;  /* 0x0000000b05007227 */ /* 0x000fe200078e00ff */
[----:B------:R-:W-:-:S02]  /*0cb0*/  ISETP.GT.U32.AND P2, PT, R40, R7, PT ;  /* 0x000000072800720c */ /* 0x000fc40003f44070 */
[----:B------:R-:W-:Y:S01]  /*0cc0*/  ISETP.GT.U32.AND P4, PT, R40, R3, PT ;  /* 0x000000032800720c */ /* 0x000fe20003f84070 */
[----:B------:R-:W-:-:S04]  /*0cd0*/  IMAD.HI.U32 R9, R5, R18, RZ ;  /* 0x0000001205097227 */ /* 0x000fc800078e00ff */
[----:B------:R-:W-:-:S04]  /*0ce0*/  IMAD.HI.U32 R8, R5, R14, RZ ;  /* 0x0000000e05087227 */ /* 0x000fc800078e00ff */
[----:B------:R-:W-:-:S04]  /*0cf0*/  IMAD.HI.U32 R4, R5, R12, RZ ;  /* 0x0000000c05047227 */ /* 0x000fc800078e00ff */
[----:B------:R-:W-:Y:S02]  /*0d00*/  IMAD.MOV R0, RZ, RZ, -R0 ;  /* 0x000000ffff007224 */ /* 0x000fe400078e0a00 */
[----:B------:R-:W-:-:S04]  /*0d10*/  IMAD.HI.U32 R10, R5, R20, RZ ;  /* 0x00000014050a7227 */ /* 0x000fc800078e00ff */
[----:B------:R-:W-:Y:S02]  /*0d20*/  IMAD.MOV R19, RZ, RZ, -R9 ;  /* 0x000000ffff137224 */ /* 0x000fe400078e0a09 */
[----:B------:R-:W-:Y:S02]  /*0d30*/  IMAD.MOV R15, RZ, RZ, -R8 ;  /* 0x000000ffff0f7224 */ /* 0x000fe400078e0a08 */
[----:B------:R-:W-:Y:S02]  /*0d40*/  IMAD.MOV R13, RZ, RZ, -R4 ;  /* 0x000000ffff0d7224 */ /* 0x000fe400078e0a04 */
[C---:B------:R-:W-:Y:S02]  /*0d50*/  IMAD R8, R40.reuse, R0, R11 ;  /* 0x0000000028087224 */ /* 0x040fe400078e020b */
[----:B------:R-:W-:Y:S02]  /*0d60*/  IMAD.MOV R21, RZ, RZ, -R10 ;  /* 0x000000ffff157224 */ /* 0x000fe400078e0a0a */
[C---:B------:R-:W-:Y:S01]  /*0d70*/  IMAD R11, R40.reuse, R19, R18 ;  /* 0x00000013280b7224 */ /* 0x040fe200078e0212 */
[----:B------:R-:W-:Y:S01]  /*0d80*/  IABS R18, R159 ;  /* 0x0000009f00127213 */ /* 0x000fe20000000000 */
[C---:B------:R-:W-:Y:S01]  /*0d90*/  IMAD R9, R40.reuse, R13, R12 ;  /* 0x0000000d28097224 */ /* 0x040fe200078e020c */
[C---:B------:R-:W-:Y:S01]  /*0da0*/  ISETP.GT.U32.AND P1, PT, R40.reuse, R8, PT ;  /* 0x000000082800720c */ /* 0x040fe20003f24070 */
[C---:B------:R-:W-:Y:S01]  /*0db0*/  IMAD R12, R40.reuse, R21, R20 ;  /* 0x00000015280c7224 */ /* 0x040fe200078e0214 */
[----:B------:R-:W-:Y:S01]  /*0dc0*/  IABS R20, R160 ;  /* 0x000000a000147213 */ /* 0x000fe20000000000 */
[----:B------:R-:W-:Y:S01]  /*0dd0*/  IMAD.HI.U32 R13, R5, R22, RZ ;  /* 0x00000016050d7227 */ /* 0x000fe200078e00ff */
[----:B------:R-:W-:-:S03]  /*0de0*/  ISETP.GT.U32.AND P0, PT, R40, R9, PT ;  /* 0x000000092800720c */ /* 0x000fc60003f04070 */
[----:B------:R-:W-:Y:S02]  /*0df0*/  IMAD R10, R40, R15, R14 ;  /* 0x0000000f280a7224 */ /* 0x000fe400078e020e */
[----:B------:R-:W-:-:S03]  /*0e00*/  IMAD.HI.U32 R0, R5, R18, RZ ;  /* 0x0000001205007227 */ /* 0x000fc600078e00ff */
[----:B------:R-:W-:Y:S01]  /*0e10*/  ISETP.GT.U32.AND P3, PT, R40, R10, PT ;  /* 0x0000000a2800720c */ /* 0x000fe20003f64070 */
[----:B------:R-:W-:-:S04]  /*0e20*/  IMAD.HI.U32 R15, R5, R26, RZ ;  /* 0x0000001a050f7227 */ /* 0x000fc800078e00ff */
[----:B------:R-:W-:Y:S02]  /*0e30*/  IMAD.MOV R23, RZ, RZ, -R13 ;  /* 0x000000ffff177224 */ /* 0x000fe400078e0a0d */
[----:B------:R-:W-:-:S04]  /*0e40*/  IMAD.HI.U32 R14, R5, R24, RZ ;  /* 0x00000018050e7227 */ /* 0x000fc800078e00ff */
[----:B------:R-:W-:-:S04]  /*0e50*/  IMAD.HI.U32 R4, R5, R20, RZ ;  /* 0x0000001405047227 */ /* 0x000fc800078e00ff */
[----:B------:R-:W-:Y:S02]  /*0e60*/  IMAD.MOV R19, RZ, RZ, -R0 ;  /* 0x000000ffff137224 */ /* 0x000fe400078e0a00 */
[----:B------:R-:W-:Y:S02]  /*0e70*/  IMAD.MOV R27, RZ, RZ, -R15 ;  /* 0x000000ffff1b7224 */ /* 0x000fe400078e0a0f */
[C---:B------:R-:W-:Y:S01]  /*0e80*/  IMAD R15, R40.reuse, R23, R22 ;  /* 0x00000017280f7224 */ /* 0x040fe200078e0216 */
[----:B------:R-:W-:Y:S01]  /*0e90*/  IABS R23, R164 ;  /* 0x000000a400177213 */ /* 0x000fe20000000000 */
[----:B------:R-:W-:Y:S02]  /*0ea0*/  IMAD.MOV R25, RZ, RZ, -R14 ;  /* 0x000000ffff197224 */ /* 0x000fe400078e0a0e */
[----:B------:R-:W-:Y:S02]  /*0eb0*/  IMAD.MOV R21, RZ, RZ, -R4 ;  /* 0x000000ffff157224 */ /* 0x000fe400078e0a04 */
[----:B------:R-:W-:-:S02]  /*0ec0*/  IMAD R13, R40, R19, R18 ;  /* 0x00000013280d7224 */ /* 0x000fc400078e0212 */
[C---:B------:R-:W-:Y:S01]  /*0ed0*/  IMAD R19, R40.reuse, R27, R26 ;  /* 0x0000001b28137224 */ /* 0x040fe200078e021a */
[----:B------:R-:W-:Y:S01]  /*0ee0*/  IABS R26, R166 ;  /* 0x000000a6001a7213 */ /* 0x000fe20000000000 */
[C---:B------:R-:W-:Y:S01]  /*0ef0*/  IMAD R18, R40.reuse, R25, R24 ;  /* 0x0000001928127224 */ /* 0x040fe200078e0218 */
[----:B------:R-:W-:Y:S01]  /*0f00*/  IABS R24, R165 ;  /* 0x000000a500187213 */ /* 0x000fe20000000000 */
[----:B------:R-:W-:Y:S02]  /*0f10*/  IMAD R14, R40, R21, R20 ;  /* 0x00000015280e7224 */ /* 0x000fe400078e0214 */
[----:B------:R-:W-:-:S04]  /*0f20*/  IMAD.HI.U32 R0, R5, R23, RZ ;  /* 0x0000001705007227 */ /* 0x000fc800078e00ff */
[----:B------:R-:W-:-:S04]  /*0f30*/  IMAD.HI.U32 R21, R5, R28, RZ ;  /* 0x0000001c05157227 */ /* 0x000fc800078e00ff */
[----:B------:R-:W-:-:S04]  /*0f40*/  IMAD.HI.U32 R20, R5, R26, RZ ;  /* 0x0000001a05147227 */ /* 0x000fc800078e00ff */
[----:B------:R-:W-:Y:S02]  /*0f50*/  IMAD.MOV R0, RZ, RZ, -R0 ;  /* 0x000000ffff007224 */ /* 0x000fe400078e0a00 */
[----:B------:R-:W-:-:S04]  /*0f60*/  IMAD.HI.U32 R4, R5, R24, RZ ;  /* 0x0000001805047227 */ /* 0x000fc800078e00ff */
[----:B------:R-:W-:Y:S02]  /*0f70*/  IMAD.MOV R29, RZ, RZ, -R21 ;  /* 0x000000ffff1d7224 */ /* 0x000fe400078e0a15 */
[----:B------:R-:W-:-:S04]  /*0f80*/  IMAD.HI.U32 R22, R5, R30, RZ ;  /* 0x0000001e05167227 */ /* 0x000fc800078e00ff */
[----:B------:R-:W-:Y:S02]  /*0f90*/  IMAD.MOV R27, RZ, RZ, -R20 ;  /* 0x000000ffff1b7224 */ /* 0x000fe400078e0a14 */
[C---:B------:R-:W-:Y:S02]  /*0fa0*/  IMAD R20, R40.reuse, R0, R23 ;  /* 0x0000000028147224 */ /* 0x040fe400078e0217 */
[----:B------:R-:W-:Y:S02]  /*0fb0*/  IMAD.MOV R25, RZ, RZ, -R4 ;  /* 0x000000ffff197224 */ /* 0x000fe400078e0a04 */
[C---:B------:R-:W-:Y:S01]  /*0fc0*/  IMAD R23, R40.reuse, R29, R28 ;  /* 0x0000001d28177224 */ /* 0x040fe200078e021c */
[----:B------:R-:W-:Y:S01]  /*0fd0*/  IABS R28, R169 ;  /* 0x000000a9001c7213 */ /* 0x000fe20000000000 */
[----:B------:R-:W-:Y:S02]  /*0fe0*/  IMAD.MOV R31, RZ, RZ, -R22 ;  /* 0x000000ffff1f7224 */ /* 0x000fe400078e0a16 */
[----:B------:R-:W-:-:S02]  /*0ff0*/  IMAD R21, R40, R25, R24 ;  /* 0x0000001928157224 */ /* 0x000fc400078e0218 */
[----:B------:R-:W-:Y:S01]  /*1000*/  IMAD R24, R40, R31, R30 ;  /* 0x0000001f28187224 */ /* 0x000fe200078e021e */
[----:B------:R-:W-:Y:S01]  /*1010*/  IABS R30, R170 ;  /* 0x000000aa001e7213 */ /* 0x000fe20000000000 */
[----:B------:R-:W-:-:S04]  /*1020*/  IMAD.HI.U32 R25, R5, R32, RZ ;  /* 0x0000002005197227 */ /* 0x000fc800078e00ff */
[----:B------:R-:W-:Y:S02]  /*1030*/  IMAD R22, R40, R27, R26 ;  /* 0x0000001b28167224 */ /* 0x000fe400078e021a */
[----:B------:R-:W-:-:S04]  /*1040*/  IMAD.HI.U32 R0, R5, R28, RZ ;  /* 0x0000001c05007227 */ /* 0x000fc800078e00ff */
[----:B------:R-:W-:-:S04]  /*1050*/  IMAD.HI.U32 R26, R5, R34, RZ ;  /* 0x00000022051a7227 */ /* 0x000fc800078e00ff */
[----:B------:R-:W-:-:S04]  /*1060*/  IMAD.HI.U32 R27, R5, R37, RZ ;  /* 0x00000025051b7227 */ /* 0x000fc800078e00ff */
[----:B------:R-:W-:Y:S02]  /*1070*/  IMAD.MOV R33, RZ, RZ, -R25 ;  /* 0x000000ffff217224 */ /* 0x000fe400078e0a19 */
[----:B------:R-:W-:Y:S02]  /*1080*/  IMAD.MOV R29, RZ, RZ, -R0 ;  /* 0x000000ffff1d7224 */ /* 0x000fe400078e0a00 */
[----:B------:R-:W-:-:S04]  /*1090*/  IMAD.HI.U32 R4, R5, R30, RZ ;  /* 0x0000001e05047227 */ /* 0x000fc800078e00ff */
[----:B------:R-:W-:Y:S02]  /*10a0*/  IMAD.MOV R35, RZ, RZ, -R26 ;  /* 0x000000ffff237224 */ /* 0x000fe400078e0a1a */
[----:B------:R-:W-:Y:S02]  /*10b0*/  IMAD.MOV R0, RZ, RZ, -R27 ;  /* 0x000000ffff007224 */ /* 0x000fe400078e0a1b */
[C---:B------:R-:W-:Y:S01]  /*10c0*/  IMAD R27, R40.reuse, R33, R32 ;  /* 0x00000021281b7224 */ /* 0x040fe200078e0220 */
[----:B------:R-:W-:Y:S01]  /*10d0*/  IABS R32, R174 ;  /* 0x000000ae00207213 */ /* 0x000fe20000000000 */
[C---:B------:R-:W-:Y:S02]  /*10e0*/  IMAD R25, R40.reuse, R29, R28 ;  /* 0x0000001d28197224 */ /* 0x040fe400078e021c */
[----:B------:R-:W-:Y:S02]  /*10f0*/  IMAD.MOV R31, RZ, RZ, -R4 ;  /* 0x000000ffff1f7224 */ /* 0x000fe400078e0a04 */
[C---:B------:R-:W-:Y:S01]  /*1100*/  IMAD R28, R40.reuse, R35, R34 ;  /* 0x00000023281c7224 */ /* 0x040fe200078e0222 */
[----:B------:R-:W-:Y:S01]  /*1110*/  IABS R34, R175 ;  /* 0x000000af00227213 */ /* 0x000fe20000000000 */
[C---:B------:R-:W-:Y:S01]  /*1120*/  IMAD R29, R40.reuse, R0, R37 ;  /* 0x00000000281d7224 */ /* 0x040fe200078e0225 */
[----:B------:R-:W-:Y:S01]  /*1130*/  IABS R37, R176 ;  /* 0x000000b000257213 */ /* 0x000fe20000000000 */
[----:B------:R-:W-:-:S02]  /*1140*/  IMAD R26, R40, R31, R30 ;  /* 0x0000001f281a7224 */ /* 0x000fc400078e021e */
[----:B------:R-:W-:-:S04]  /*1150*/  IMAD.HI.U32 R0, R5, R32, RZ ;  /* 0x0000002005007227 */ /* 0x000fc800078e00ff */
[----:B------:R-:W-:-:S04]  /*1160*/  IMAD.HI.U32 R31, R5, R38, RZ ;  /* 0x00000026051f7227 */ /* 0x000fc800078e00ff */
[----:B------:R-:W-:-:S04]  /*1170*/  IMAD.HI.U32 R4, R5, R34, RZ ;  /* 0x0000002205047227 */ /* 0x000fc800078e00ff */
[----:B------:R-:W-:-:S04]  /*1180*/  IMAD.HI.U32 R30, R5, R37, RZ ;  /* 0x00000025051e7227 */ /* 0x000fc800078e00ff */
[----:B------:R-:W-:Y:S02]  /*1190*/  IMAD.MOV R33, RZ, RZ, -R0 ;  /* 0x000000ffff217224 */ /* 0x000fe400078e0a00 */
[----:B------:R-:W-:Y:S02]  /*11a0*/  IMAD.MOV R39, RZ, RZ, -R31 ;  /* 0x000000ffff277224 */ /* 0x000fe400078e0a1f */
[----:B------:R-:W-:Y:S02]  /*11b0*/  IMAD.MOV R35, RZ, RZ, -R4 ;  /* 0x000000ffff237224 */ /* 0x000fe400078e0a04 */
[----:B------:R-:W-:Y:S02]  /*11c0*/  IMAD.MOV R4, RZ, RZ, -R30 ;  /* 0x000000ffff047224 */ /* 0x000fe400078e0a1e */
[C---:B------:R-:W-:Y:S02]  /*11d0*/  IMAD R30, R40.reuse, R33, R32 ;  /* 0x00000021281e7224 */ /* 0x040fe400078e0220 */
[C---:B------:R-:W-:Y:S01]  /*11e0*/  IMAD R33, R40.reuse, R39, R38 ;  /* 0x0000002728217224 */ /* 0x040fe200078e0226 */
[----:B------:R-:W-:Y:S01]  /*11f0*/  IABS R38, R138 ;  /* 0x0000008a00267213 */ /* 0x000fe20000000000 */
[----:B------:R-:W-:Y:S01]  /*1200*/  IMAD R31, R40, R35, R34 ;  /* 0x00000023281f7224 */ /* 0x000fe200078e0222 */
[----:B------:R-:W-:Y:S01]  /*1210*/  IABS R39, R134 ;  /* 0x0000008600277213 */ /* 0x000fe20000000000 */
[----:B------:R-:W-:-:S02]  /*1220*/  @!P5 IMAD.IADD R6, R6, 0x1, -R40 ;  /* 0x000000010606d824 */ /* 0x000fc400078e0a28 */
[----:B------:R-:W-:-:S04]  /*1230*/  IMAD.HI.U32 R35, R5, R38, RZ ;  /* 0x0000002605237227 */ /* 0x000fc800078e00ff */
[----:B------:R-:W-:Y:S02]  /*1240*/  IMAD.MOV R43, RZ, RZ, -R35 ;  /* 0x000000ffff2b7224 */ /* 0x000fe400078e0a23 */
[----:B------:R-:W-:Y:S02]  /*1250*/  @!P4 IMAD.IADD R3, R3, 0x1, -R40 ;  /* 0x000000010303c824 */ /* 0x000fe400078e0a28 */
[C---:B------:R-:W-:Y:S02]  /*1260*/  IMAD R38, R40.reuse, R43, R38 ;  /* 0x0000002b28267224 */ /* 0x040fe400078e0226 */
[--C-:B------:R-:W-:Y:S01]  /*1270*/  @!P2 IMAD.IADD R7, R7, 0x1, -R40.reuse ;  /* 0x000000010707a824 */ /* 0x100fe200078e0a28 */
[----:B------:R-:W-:Y:S01]  /*1280*/  ISETP.GT.U32.AND P2, PT, R40, R3, PT ;  /* 0x000000032800720c */ /* 0x000fe20003f44070 */
[--C-:B------:R-:W-:Y:S01]  /*1290*/  @!P1 IMAD.IADD R8, R8, 0x1, -R40.reuse ;  /* 0x0000000108089824 */ /* 0x100fe200078e0a28 */
[C---:B------:R-:W-:Y:S01]  /*12a0*/  ISETP.GT.U32.AND P6, PT, R40.reuse, R38, PT ;  /* 0x000000262800720c */ /* 0x040fe20003fc4070 */
[--C-:B------:R-:W-:Y:S01]  /*12b0*/  @!P0 IMAD.IADD R9, R9, 0x1, -R40.reuse ;  /* 0x0000000109098824 */ /* 0x100fe200078e0a28 */
[----:B------:R-:W-:Y:S01]  /*12c0*/  ISETP.GT.U32.AND P1, PT, R40, R6, PT ;  /* 0x000000062800720c */ /* 0x000fe20003f24070 */
[----:B------:R-:W-:Y:S01]  /*12d0*/  @!P3 IMAD.IADD R10, R10, 0x1, -R40 ;  /* 0x000000010a0ab824 */ /* 0x000fe200078e0a28 */
[C---:B------:R-:W-:Y:S01]  /*12e0*/  ISETP.GT.U32.AND P0, PT, R40.reuse, R7, PT ;  /* 0x000000072800720c */ /* 0x040fe20003f04070 */
[----:B------:R-:W-:Y:S01]  /*12f0*/  IMAD.HI.U32 R0, R5, R41, RZ ;  /* 0x0000002905007227 */ /* 0x000fe200078e00ff */
[----:B------:R-:W-:-:S02]  /*1300*/  ISETP.GT.U32.AND P3, PT, R40, R8, PT ;  /* 0x000000082800720c */ /* 0x000fc40003f64070 */
[C---:B------:R-:W-:Y:S01]  /*1310*/  ISETP.GT.U32.AND P5, PT, R40.reuse, R9, PT ;  /* 0x000000092800720c */ /* 0x040fe20003fa4070 */
[C---:B------:R-:W-:Y:S01]  /*1320*/  IMAD R32, R40.reuse, R4, R37 ;  /* 0x0000000428207224 */ /* 0x040fe200078e0225 */
[----:B------:R-:W-:Y:S01]  /*1330*/  IABS R37, R132 ;  /* 0x0000008400257213 */ /* 0x000fe20000000000 */
[--C-:B------:R-:W-:Y:S01]  /*1340*/  @!P2 IMAD.IADD R3, R3, 0x1, -R40.reuse ;  /* 0x000000010303a824 */ /* 0x100fe200078e0a28 */
[----:B------:R-:W-:Y:S01]  /*1350*/  ISETP.GT.U32.AND P2, PT, R40, R12, PT ;  /* 0x0000000c2800720c */ /* 0x000fe20003f44070 */
[--C-:B------:R-:W-:Y:S01]  /*1360*/  @!P6 IMAD.IADD R38, R38, 0x1, -R40.reuse ;  /* 0x000000012626e824 */ /* 0x100fe200078e0a28 */
[----:B------:R-:W-:Y:S01]  /*1370*/  ISETP.GT.U32.AND P6, PT, R40, R10, PT ;  /* 0x0000000a2800720c */ /* 0x000fe20003fc4070 */
[--C-:B------:R-:W-:Y:S01]  /*1380*/  @!P1 IMAD.IADD R6, R6, 0x1, -R40.reuse ;  /* 0x0000000106069824 */ /* 0x100fe200078e0a28 */
[C---:B------:R-:W-:Y:S01]  /*1390*/  ISETP.GT.U32.AND P1, PT, R40.reuse, R13, PT ;  /* 0x0000000d2800720c */ /* 0x040fe20003f24070 */
[--C-:B------:R-:W-:Y:S01]  /*13a0*/  @!P0 IMAD.IADD R7, R7, 0x1, -R40.reuse ;  /* 0x0000000107078824 */ /* 0x100fe200078e0a28 */
[----:B------:R-:W-:Y:S01]  /*13b0*/  ISETP.GT.U32.AND P4, PT, R40, R38, PT ;  /* 0x000000262800720c */ /* 0x000fe20003f84070 */
[--C-:B------:R-:W-:Y:S01]  /*13c0*/  @!P3 IMAD.IADD R8, R8, 0x1, -R40.reuse ;  /* 0x000000010808b824 */ /* 0x100fe200078e0a28 */
[C---:B------:R-:W-:Y:S01]  /*13d0*/  ISETP.GT.U32.AND P0, PT, R40.reuse, R14, PT ;  /* 0x0000000e2800720c */ /* 0x040fe20003f04070 */
[----:B------:R-:W-:Y:S01]  /*13e0*/  @!P5 IMAD.IADD R9, R9, 0x1, -R40 ;  /* 0x000000010909d824 */ /* 0x000fe200078e0a28 */
[C---:B------:R-:W-:Y:S01]  /*13f0*/  ISETP.GT.U32.AND P3, PT, R40.reuse, R15, PT ;  /* 0x0000000f2800720c */ /* 0x040fe20003f64070 */
[----:B------:R-:W-:Y:S01]  /*1400*/  IMAD.MOV R0, RZ, RZ, -R0 ;  /* 0x000000ffff007224 */ /* 0x000fe200078e0a00 */
        /* <DEDUP_REMOVED lines=15> */
[--C-:B------:R-:W-:Y:S01]  /*1500*/  @!P2 IMAD.IADD R21, R21, 0x1, -R40.reuse ;  /* 0x000000011515a824 */ /* 0x100fe200078e0a28 */
[----:B------:R-:W-:Y:S01]  /*1510*/  ISETP.GT.U32.AND P2, PT, R40, R13, PT ;  /* 0x0000000d2800720c */ /* 0x000fe20003f44070 */
[----:B------:R-:W-:-:S02]  /*1520*/  @!P6 IMAD.IADD R19, R19, 0x1, -R40 ;  /* 0x000000011313e824 */ /* 0x000fc400078e0a28 */
[--C-:B------:R-:W-:Y:S01]  /*1530*/  @!P1 IMAD.IADD R22, R22, 0x1, -R40.reuse ;  /* 0x0000000116169824 */ /* 0x100fe200078e0a28 */
[C---:B------:R-:W-:Y:S01]  /*1540*/  ISETP.GT.U32.AND P1, PT, R40.reuse, R14, PT ;  /* 0x0000000e2800720c */ /* 0x040fe20003f24070 */
[--C-:B------:R-:W-:Y:S01]  /*1550*/  @!P4 IMAD.IADD R11, R11, 0x1, -R40.reuse ;  /* 0x000000010b0bc824 */ /* 0x100fe200078e0a28 */
[C---:B------:R-:W-:Y:S01]  /*1560*/  ISETP.GT.U32.AND P4, PT, R40.reuse, R20, PT ;  /* 0x000000142800720c */ /* 0x040fe20003f84070 */
[--C-:B------:R-:W-:Y:S01]  /*1570*/  @!P0 IMAD.IADD R23, R23, 0x1, -R40.reuse ;  /* 0x0000000117178824 */ /* 0x100fe200078e0a28 */
[----:B------:R-:W-:Y:S01]  /*1580*/  ISETP.GT.U32.AND P0, PT, R40, R15, PT ;  /* 0x0000000f2800720c */ /* 0x000fe20003f04070 */
[--C-:B------:R-:W-:Y:S01]  /*1590*/  @!P3 IMAD.IADD R24, R24, 0x1, -R40.reuse ;  /* 0x000000011818b824 */ /* 0x100fe200078e0a28 */
[C---:B------:R-:W-:Y:S01]  /*15a0*/  ISETP.GT.U32.AND P6, PT, R40.reuse, R11, PT ;  /* 0x0000000b2800720c */ /* 0x040fe20003fc4070 */
[--C-:B------:R-:W-:Y:S01]  /*15b0*/  @!P5 IMAD.IADD R25, R25, 0x1, -R40.reuse ;  /* 0x000000011919d824 */ /* 0x100fe200078e0a28 */
[C---:B------:R-:W-:Y:S01]  /*15c0*/  ISETP.GT.U32.AND P3, PT, R40.reuse, R18, PT ;  /* 0x000000122800720c */ /* 0x040fe20003f64070 */
[--C-:B------:R-:W-:Y:S01]  /*15d0*/  @!P2 IMAD.IADD R13, R13, 0x1, -R40.reuse ;  /* 0x000000010d0da824 */ /* 0x100fe200078e0a28 */
[C---:B------:R-:W-:Y:S01]  /*15e0*/  ISETP.GT.U32.AND P2, PT, R40.reuse, R21, PT ;  /* 0x000000152800720c */ /* 0x040fe20003f44070 */
[----:B------:R-:W-:Y:S01]  /*15f0*/  IMAD R34, R40, R0, R41 ;  /* 0x0000000028227224 */ /* 0x000fe200078e0229 */
[----:B------:R-:W-:Y:S01]  /*1600*/  IABS R41, R136 ;  /* 0x0000008800297213 */ /* 0x000fe20000000000 */
[--C-:B------:R-:W-:Y:S01]  /*1610*/  @!P1 IMAD.IADD R14, R14, 0x1, -R40.reuse ;  /* 0x000000010e0e9824 */ /* 0x100fe200078e0a28 */
[----:B------:R-:W-:Y:S01]  /*1620*/  ISETP.GT.U32.AND P1, PT, R40, R22, PT ;  /* 0x000000162800720c */ /* 0x000fe20003f24070 */
[--C-:B------:R-:W-:Y:S01]  /*1630*/  @!P4 IMAD.IADD R20, R20, 0x1, -R40.reuse ;  /* 0x000000011414c824 */ /* 0x100fe200078e0a28 */
[C---:B------:R-:W-:Y:S01]  /*1640*/  ISETP.GT.U32.AND P4, PT, R40.reuse, R12, PT ;  /* 0x0000000c2800720c */ /* 0x040fe20003f84070 */
[--C-:B------:R-:W-:Y:S01]  /*1650*/  @!P0 IMAD.IADD R15, R15, 0x1, -R40.reuse ;  /* 0x000000010f0f8824 */ /* 0x100fe200078e0a28 */
[C---:B------:R-:W-:Y:S01]  /*1660*/  ISETP.GT.U32.AND P0, PT, R40.reuse, R23, PT ;  /* 0x000000172800720c */ /* 0x040fe20003f04070 */
[--C-:B------:R-:W-:Y:S01]  /*1670*/  @!P6 IMAD.IADD R11, R11, 0x1, -R40.reuse ;  /* 0x000000010b0be824 */ /* 0x100fe200078e0a28 */
[----:B------:R-:W-:Y:S01]  /*1680*/  ISETP.GT.U32.AND P5, PT, R40, R20, PT ;  /* 0x000000142800720c */ /* 0x000fe20003fa4070 */
[----:B------:R-:W-:Y:S01]  /*1690*/  @!P3 IMAD.IADD R18, R18, 0x1, -R40 ;  /* 0x000000011212b824 */ /* 0x000fe200078e0a28 */
[C---:B------:R-:W-:Y:S01]  /*16a0*/  ISETP.GT.U32.AND P6, PT, R40.reuse, R19, PT ;  /* 0x000000132800720c */ /* 0x040fe20003fc4070 */
[----:B------:R-:W-:Y:S01]  /*16b0*/  IMAD.HI.U32 R0, R5, R37, RZ ;  /* 0x0000002505007227 */ /* 0x000fe200078e00ff */
[----:B------:R-:W-:-:S03]  /*16c0*/  ISETP.GT.U32.AND P3, PT, R40, R24, PT ;  /* 0x000000182800720c */ /* 0x000fc60003f64070 */
        /* <DEDUP_REMOVED lines=9> */
[----:B------:R-:W-:Y:S01]  /*1760*/  ISETP.GT.U32.AND P6, PT, R40, R26, PT ;  /* 0x0000001a2800720c */ /* 0x000fe20003fc4070 */
[----:B------:R-:W-:-:S04]  /*1770*/  IMAD.HI.U32 R4, R5, R39, RZ ;  /* 0x0000002705047227 */ /* 0x000fc800078e00ff */
[--C-:B------:R-:W-:Y:S01]  /*1780*/  @!P0 IMAD.IADD R23, R23, 0x1, -R40.reuse ;  /* 0x0000000117178824 */ /* 0x100fe200078e0a28 */
[----:B------:R-:W-:Y:S01]  /*1790*/  ISETP.GT.U32.AND P0, PT, R40, R30, PT ;  /* 0x0000001e2800720c */ /* 0x000fe20003f04070 */
[----:B------:R-:W-:Y:S01]  /*17a0*/  @!P3 IMAD.IADD R24, R24, 0x1, -R40 ;  /* 0x000000011818b824 */ /* 0x000fe200078e0a28 */
[C---:B------:R-:W-:Y:S01]  /*17b0*/  ISETP.GT.U32.AND P3, PT, R40.reuse, R31, PT ;  /* 0x0000001f2800720c */ /* 0x040fe20003f64070 */
[----:B------:R-:W-:Y:S02]  /*17c0*/  IMAD.MOV R35, RZ, RZ, -R0 ;  /* 0x000000ffff237224 */ /* 0x000fe400078e0a00 */
[--C-:B------:R-:W-:Y:S01]  /*17d0*/  @!P4 IMAD.IADD R25, R25, 0x1, -R40.reuse ;  /* 0x000000011919c824 */ /* 0x100fe200078e0a28 */
[C---:B------:R-:W-:Y:S01]  /*17e0*/  ISETP.GT.U32.AND P4, PT, R40.reuse, R32, PT ;  /* 0x000000202800720c */ /* 0x040fe20003f84070 */
[----:B------:R-:W-:Y:S01]  /*17f0*/  @!P5 IMAD.IADD R27, R27, 0x1, -R40 ;  /* 0x000000011b1bd824 */ /* 0x000fe200078e0a28 */
[----:B------:R-:W-:Y:S01]  /*1800*/  ISETP.GT.U32.AND P5, PT, R40, R34, PT ;  /* 0x000000222800720c */ /* 0x000fe20003fa4070 */
[----:B------:R-:W-:-:S04]  /*1810*/  IMAD.HI.U32 R5, R5, R41, RZ ;  /* 0x0000002905057227 */ /* 0x000fc800078e00ff */
[----:B------:R-:W-:Y:S02]  /*1820*/  IMAD.MOV R4, RZ, RZ, -R4 ;  /* 0x000000ffff047224 */ /* 0x000fe400078e0a04 */
[----:B------:R-:W-:-:S04]  /*1830*/  IMAD.HI.U32 R0, R36, R45, RZ ;  /* 0x0000002d24007227 */ /* 0x000fc800078e00ff */
[----:B------:R-:W-:Y:S02]  /*1840*/  IMAD.MOV R5, RZ, RZ, -R5 ;  /* 0x000000ffff057224 */ /* 0x000fe400078e0a05 */
[C---:B------:R-:W-:Y:S02]  /*1850*/  IMAD R36, R40.reuse, R4, R39 ;  /* 0x0000000428247224 */ /* 0x040fe400078e0227 */
[----:B------:R-:W-:Y:S02]  /*1860*/  IMAD.MOV R0, RZ, RZ, -R0 ;  /* 0x000000ffff007224 */ /* 0x000fe400078e0a00 */
[C---:B------:R-:W-:Y:S02]  /*1870*/  IMAD R35, R40.reuse, R35, R37 ;  /* 0x0000002328237224 */ /* 0x040fe400078e0225 */
[----:B------:R-:W-:Y:S01]  /*1880*/  IMAD R37, R40, R5, R41 ;  /* 0x0000000528257224 */ /* 0x000fe200078e0229 */
[----:B------:R-:W-:Y:S01]  /*1890*/  SHF.R.U32.HI R5, RZ, 0x2, R2 ;  /* 0x00000002ff057819 */ /* 0x000fe20000011602 */
[----:B------:R-:W-:Y:S01]  /*18a0*/  IMAD R39, R42, R0, R45 ;  /* 0x000000002a277224 */ /* 0x000fe200078e022d */
[----:B------:R-:W-:Y:S01]  /*18b0*/  CS2R R44, SRZ ;  /* 0x00000000002c7805 */ /* 0x000fe2000001ff00 */
[--C-:B------:R-:W-:Y:S01]  /*18c0*/  @!P1 IMAD.IADD R29, R29, 0x1, -R40.reuse ;  /* 0x000000011d1d9824 */ /* 0x100fe200078e0a28 */
[----:B------:R-:W-:Y:S01]  /*18d0*/  ISETP.GT.U32.AND P1, PT, R40, R36, PT ;  /* 0x000000242800720c */ /* 0x000fe20003f24070 */
        /* <DEDUP_REMOVED lines=18> */
[----:B------:R-:W-:Y:S01]  /*1a00*/  @!P0 IMAD.IADD R37, R37, 0x1, -R40 ;  /* 0x0000000125258824 */ /* 0x000fe200078e0a28 */
[C---:B------:R-:W-:Y:S01]  /*1a10*/  ISETP.GT.U32.AND P0, PT, R40.reuse, R31, PT ;  /* 0x0000001f2800720c */ /* 0x040fe20003f04070 */
[----:B------:R-:W-:Y:S01]  /*1a20*/  @!P3 IMAD.IADD R39, R39, 0x1, -R42 ;  /* 0x000000012727b824 */ /* 0x000fe200078e0a2a */
[----:B------:R-:W-:Y:S01]  /*1a30*/  ISETP.GT.U32.AND P3, PT, R40, R32, PT ;  /* 0x000000202800720c */ /* 0x000fe20003f64070 */
[--C-:B------:R-:W-:Y:S01]  /*1a40*/  @!P4 IMAD.IADD R26, R26, 0x1, -R40.reuse ;  /* 0x000000011a1ac824 */ /* 0x100fe200078e0a28 */
[----:B------:R-:W-:Y:S01]  /*1a50*/  ISETP.GT.U32.AND P4, PT, R40, R33, PT ;  /* 0x000000212800720c */ /* 0x000fe20003f84070 */
[--C-:B------:R-:W-:Y:S01]  /*1a60*/  @!P5 IMAD.IADD R28, R28, 0x1, -R40.reuse ;  /* 0x000000011c1cd824 */ /* 0x100fe200078e0a28 */
[----:B------:R-:W-:Y:S01]  /*1a70*/  ISETP.GT.U32.AND P5, PT, R40, R34, PT ;  /* 0x000000222800720c */ /* 0x000fe20003fa4070 */
[----:B------:R-:W-:Y:S01]  /*1a80*/  IMAD.SHL.U32 R0, R2, 0x40, RZ ;  /* 0x0000004002007824 */ /* 0x000fe200078e00ff */
[----:B------:R-:W-:Y:S01]  /*1a90*/  LOP3.LUT R124, R124, 0x30, R5, 0x78, !PT ;  /* 0x000000307c7c7812 */ /* 0x000fe200078e7805 */
[--C-:B------:R-:W-:Y:S01]  /*1aa0*/  @!P1 IMAD.IADD R30, R30, 0x1, -R40.reuse ;  /* 0x000000011e1e9824 */ /* 0x100fe200078e0a28 */
[----:B------:R-:W-:Y:S01]  /*1ab0*/  ISETP.GT.U32.AND P1, PT, R40, R36, PT ;  /* 0x000000242800720c */ /* 0x000fe20003f24070 */
[--C-:B------:R-:W-:Y:S01]  /*1ac0*/  @!P2 IMAD.IADD R29, R29, 0x1, -R40.reuse ;  /* 0x000000011d1da824 */ /* 0x100fe200078e0a28 */
[----:B------:R-:W-:Y:S01]  /*1ad0*/  LOP3.LUT R41, R0, 0x1c0, RZ, 0xc0, !PT ;  /* 0x000001c000297812 */ /* 0x000fe200078ec0ff */
[--C-:B------:R-:W-:Y:S01]  /*1ae0*/  @!P0 IMAD.IADD R31, R31, 0x1, -R40.reuse ;  /* 0x000000011f1f8824 */ /* 0x100fe200078e0a28 */
[----:B------:R-:W-:Y:S01]  /*1af0*/  ISETP.GT.U32.AND P2, PT, R40, R35, PT ;  /* 0x000000232800720c */ /* 0x000fe20003f44070 */
[--C-:B------:R-:W-:Y:S01]  /*1b00*/  @!P3 IMAD.IADD R32, R32, 0x1, -R40.reuse ;  /* 0x000000012020b824 */ /* 0x100fe200078e0a28 */
[----:B------:R-:W-:Y:S01]  /*1b10*/  LOP3.LUT R0, R126, 0x30, R147, 0x48, !PT ;  /* 0x000000307e007812 */ /* 0x000fe200078e4893 */
[--C-:B------:R-:W-:Y:S01]  /*1b20*/  @!P4 IMAD.IADD R33, R33, 0x1, -R40.reuse ;  /* 0x000000012121c824 */ /* 0x100fe200078e0a28 */
[----:B------:R-:W-:Y:S01]  /*1b30*/  ISETP.GT.U32.AND P0, PT, R42, R39, PT ;  /* 0x000000272a00720c */ /* 0x000fe20003f04070 */
[--C-:B------:R-:W-:Y:S01]  /*1b40*/  @!P5 IMAD.IADD R34, R34, 0x1, -R40.reuse ;  /* 0x000000012222d824 */ /* 0x100fe200078e0a28 */
[----:B------:R-:W-:Y:S01]  /*1b50*/  ISETP.GE.AND P3, PT, R150, RZ, PT ;  /* 0x000000ff9600720c */ /* 0x000fe20003f66270 */
[--C-:B------:R-:W-:Y:S01]  /*1b60*/  @!P6 IMAD.IADD R27, R27, 0x1, -R40.reuse ;  /* 0x000000011b1be824 */ /* 0x100fe200078e0a28 */
[----:B------:R-:W-:Y:S01]  /*1b70*/  ISETP.GE.AND P4, PT, R152, RZ, PT ;  /* 0x000000ff9800720c */ /* 0x000fe20003f86270 */
[----:B------:R-:W-:Y:S01]  /*1b80*/  @!P1 IMAD.IADD R36, R36, 0x1, -R40 ;  /* 0x0000000124249824 */ /* 0x000fe200078e0a28 */
[----:B------:R-:W-:-:S02]  /*1b90*/  ISETP.GE.AND P5, PT, R153, RZ, PT ;  /* 0x000000ff9900720c */ /* 0x000fc40003fa6270 */
[----:B------:R-:W-:Y:S01]  /*1ba0*/  IADD3 R4, PT, PT, R0, UR5, R139 ;  /* 0x0000000500047c10 */ /* 0x000fe2000fffe08b */
[----:B------:R-:W-:Y:S01]  /*1bb0*/  @!P2 IMAD.IADD R35, R35, 0x1, -R40 ;  /* 0x000000012323a824 */ /* 0x000fe200078e0a28 */
[----:B------:R-:W-:Y:S02]  /*1bc0*/  LOP3.LUT R0, R41, 0x30, R126, 0xf8, !PT ;  /* 0x0000003029007812 */ /* 0x000fe400078ef87e */
[----:B------:R-:W-:Y:S01]  /*1bd0*/  ISETP.GE.AND P1, PT, R155, RZ, PT ;  /* 0x000000ff9b00720c */ /* 0x000fe20003f26270 */
[----:B------:R-:W-:Y:S01]  /*1be0*/  @!P0 IMAD.IADD R39, R39, 0x1, -R42 ;  /* 0x0000000127278824 */ /* 0x000fe200078e0a2a */
[----:B------:R-:W-:Y:S01]  /*1bf0*/  LOP3.LUT R147, R0, 0x10, R147, 0x78, !PT ;  /* 0x0000001000937812 */ /* 0x000fe200078e7893 */
[----:B------:R-:W-:Y:S01]  /*1c00*/  IMAD.IADD R0, R41, 0x1, R4 ;  /* 0x0000000129007824 */ /* 0x000fe200078e0204 */
[----:B------:R-:W-:Y:S01]  /*1c10*/  ISETP.GE.AND P2, PT, R156, RZ, PT ;  /* 0x000000ff9c00720c */ /* 0x000fe20003f46270 */
[----:B------:R-:W-:Y:S01]  /*1c20*/  IMAD.MOV.U32 R4, RZ, RZ, R3 ;  /* 0x000000ffff047224 */ /* 0x000fe200078e0003 */
[----:B------:R-:W-:Y:S01]  /*1c30*/  ISETP.GE.AND P0, PT, R154, RZ, PT ;  /* 0x000000ff9a00720c */ /* 0x000fe20003f06270 */
[----:B------:R-:W-:Y:S01]  /*1c40*/  @!P4 IMAD.MOV R6, RZ, RZ, -R6 ;  /* 0x000000ffff06c224 */ /* 0x000fe200078e0a06 */
[----:B------:R-:W-:Y:S01]  /*1c50*/  ISETP.GE.AND P4, PT, R158, RZ, PT ;  /* 0x000000ff9e00720c */ /* 0x000fe20003f86270 */
[----:B------:R-:W-:Y:S01]  /*1c60*/  @!P3 IMAD.MOV R4, RZ, RZ, -R4 ;  /* 0x000000ffff04b224 */ /* 0x000fe200078e0a04 */
[----:B------:R-:W-:Y:S01]  /*1c70*/  ISETP.GE.AND P3, PT, R157, RZ, PT ;  /* 0x000000ff9d00720c */ /* 0x000fe20003f66270 */
[----:B------:R-:W-:Y:S01]  /*1c80*/  @!P5 IMAD.MOV R7, RZ, RZ, -R7 ;  /* 0x000000ffff07d224 */ /* 0x000fe200078e0a07 */
[----:B------:R-:W-:Y:S01]  /*1c90*/  ISETP.GE.AND P5, PT, R159, RZ, PT ;  /* 0x000000ff9f00720c */ /* 0x000fe20003fa6270 */
[----:B------:R-:W-:Y:S01]  /*1ca0*/  @!P1 IMAD.MOV R9, RZ, RZ, -R9 ;  /* 0x000000ffff099224 */ /* 0x000fe200078e0a09 */
[----:B------:R-:W-:Y:S01]  /*1cb0*/  ISETP.GE.AND P1, PT, R161, RZ, PT ;  /* 0x000000ffa100720c */ /* 0x000fe20003f26270 */
[----:B------:R-:W-:Y:S01]  /*1cc0*/  IMAD.MOV.U32 R3, RZ, RZ, R39 ;  /* 0x000000ffff037224 */ /* 0x000fe200078e0027 */
[----:B------:R-:W-:Y:S01]  /*1cd0*/  ISETP.GT.U32.AND P6, PT, R40, R37, PT ;  /* 0x000000252800720c */ /* 0x000fe20003fc4070 */
        /* <DEDUP_REMOVED lines=12> */
[----:B------:R-:W-:Y:S01]  /*1da0*/  @!P6 IMAD.IADD R37, R37, 0x1, -R40 ;  /* 0x000000012525e824 */ /* 0x000fe200078e0a28 */
[----:B------:R-:W-:Y:S01]  /*1db0*/  LOP3.LUT R5, RZ, R17, RZ, 0x33, !PT ;  /* 0x00000011ff057212 */ /* 0x000fe200078e33ff */
        /* <DEDUP_REMOVED lines=11> */
[----:B------:R-:W-:-:S02]  /*1e70*/  ISETP.GE.AND P1, PT, R173, RZ, PT ;  /* 0x000000ffad00720c */ /* 0x000fc40003f26270 */
[----:B------:R-:W-:Y:S02]  /*1e80*/  CS2R R40, SRZ ;  /* 0x0000000000287805 */ /* 0x000fe4000001ff00 */
        /* <DEDUP_REMOVED lines=14> */
[----:B------:R-:W-:Y:S01]  /*1f70*/  LOP3.LUT R147, R147, 0x200, R128, 0xf8, !PT ;  /* 0x0000020093937812 */ /* 0x000fe200078ef880 */
        /* <DEDUP_REMOVED lines=9> */
[----:B------:R-:W-:Y:S01]  /*2010*/  ISETP.NE.AND P5, PT, R17, RZ, PT ;  /* 0x000000ff1100720c */ /* 0x000fe20003fa5270 */
[----:B------:R-:W-:Y:S01]  /*2020*/  @!P1 IMAD.MOV R35, RZ, RZ, -R35 ;  /* 0x000000ffff239224 */ /* 0x000fe200078e0a23 */
[----:B----4-:R-:W-:-:S02]  /*2030*/  LEA R137, P1, R129, UR12, 0x1 ;  /* 0x0000000c81897c11 */ /* 0x010fc4000f8208ff */
[----:B------:R-:W-:Y:S02]  /*2040*/  CS2R R42, SRZ ;  /* 0x00000000002a7805 */ /* 0x000fe4000001ff00 */
[C---:B------:R-:W-:Y:S01]  /*2050*/  SEL R4, R5.reuse, R4, !P5 ;  /* 0x0000000405047207 */ /* 0x040fe20006800000 */
[----:B------:R-:W-:Y:S01]  /*2060*/  @!P2 IMAD.MOV R36, RZ, RZ, -R36 ;  /* 0x000000ffff24a224 */ /* 0x000fe200078e0a24 */
[C---:B------:R-:W-:Y:S01]  /*2070*/  SEL R6, R5.reuse, R6, !P5 ;  /* 0x0000000605067207 */ /* 0x040fe20006800000 */
[----:B------:R-:W-:Y:S01]  /*2080*/  @!P0 IMAD.MOV R34, RZ, RZ, -R34 ;  /* 0x000000ffff228224 */ /* 0x000fe200078e0a22 */
[C---:B------:R-:W-:Y:S01]  /*2090*/  SEL R7, R5.reuse, R7, !P5 ;  /* 0x0000000705077207 */ /* 0x040fe20006800000 */
[----:B--2---:R-:W-:Y:S01]  /*20a0*/  IMAD R4, R4, UR10, RZ ;  /* 0x0000000a04047c24 */ /* 0x004fe2000f8e02ff */
[C---:B------:R-:W-:Y:S01]  /*20b0*/  SEL R8, R5.reuse, R8, !P5 ;  /* 0x0000000805087207 */ /* 0x040fe20006800000 */
[----:B------:R-:W-:Y:S01]  /*20c0*/  IMAD R6, R6, UR10, RZ ;  /* 0x0000000a06067c24 */ /* 0x000fe2000f8e02ff */
[C---:B------:R-:W-:Y:S01]  /*20d0*/  SEL R9, R5.reuse, R9, !P5 ;  /* 0x0000000905097207 */ /* 0x040fe20006800000 */
[----:B------:R-:W-:Y:S01]  /*20e0*/  @!P3 IMAD.MOV R37, RZ, RZ, -R37 ;  /* 0x000000ffff25b224 */ /* 0x000fe200078e0a25 */
[C---:B------:R-:W-:Y:S01]  /*20f0*/  SEL R10, R5.reuse, R10, !P5 ;  /* 0x0000000a050a7207 */ /* 0x040fe20006800000 */
[----:B------:R-:W-:Y:S01]  /*2100*/  @!P4 IMAD.MOV R38, RZ, RZ, -R38 ;  /* 0x000000ffff26c224 */ /* 0x000fe200078e0a26 */
[----:B------:R-:W-:Y:S01]  /*2110*/  SEL R11, R5, R11, !P5 ;  /* 0x0000000b050b7207 */ /* 0x000fe20006800000 */
[----:B------:R-:W-:Y:S01]  /*2120*/  IMAD R7, R7, UR10, RZ ;  /* 0x0000000a07077c24 */ /* 0x000fe2000f8e02ff */
[----:B------:R-:W-:Y:S01]  /*2130*/  LEA R135, P2, R127, UR12, 0x1 ;  /* 0x0000000c7f877c11 */ /* 0x000fe2000f8408ff */
[----:B------:R-:W-:Y:S01]  /*2140*/  IMAD R8, R8, UR10, RZ ;  /* 0x0000000a08087c24 */ /* 0x000fe2000f8e02ff */
[----:B------:R-:W-:Y:S01]  /*2150*/  LEA.HI.X.SX32 R129, R129, UR13, 0x1, P1 ;  /* 0x0000000d81817c11 */ /* 0x000fe200088f0eff */
[----:B------:R-:W-:Y:S01]  /*2160*/  IMAD R9, R9, UR10, RZ ;  /* 0x0000000a09097c24 */ /* 0x000fe2000f8e02ff */
[C---:B------:R-:W-:Y:S01]  /*2170*/  SEL R12, R5.reuse, R12, !P5 ;  /* 0x0000000c050c7207 */ /* 0x040fe20006800000 */
[----:B------:R-:W-:Y:S01]  /*2180*/  IMAD R10, R10, UR10, RZ ;  /* 0x0000000a0a0a7c24 */ /* 0x000fe2000f8e02ff */
[----:B------:R-:W-:Y:S01]  /*2190*/  SEL R13, R5, R13, !P5 ;  /* 0x0000000d050d7207 */ /* 0x000fe20006800000 */
[----:B------:R-:W-:Y:S01]  /*21a0*/  IMAD R11, R11, UR10, RZ ;  /* 0x0000000a0b0b7c24 */ /* 0x000fe2000f8e02ff */
[C---:B------:R-:W-:Y:S01]  /*21b0*/  SEL R14, R5.reuse, R14, !P5 ;  /* 0x0000000e050e7207 */ /* 0x040fe20006800000 */
[----:B------:R-:W-:Y:S01]  /*21c0*/  IMAD R12, R12, UR10, RZ ;  /* 0x0000000a0c0c7c24 */ /* 0x000fe2000f8e02ff */
[----:B------:R-:W-:Y:S01]  /*21d0*/  SEL R15, R5, R15, !P5 ;  /* 0x0000000f050f7207 */ /* 0x000fe20006800000 */
[----:B------:R-:W-:Y:S01]  /*21e0*/  IMAD R13, R13, UR10, RZ ;  /* 0x0000000a0d0d7c24 */ /* 0x000fe2000f8e02ff */
[----:B------:R-:W-:Y:S01]  /*21f0*/  LEA R133, P3, R125, UR12, 0x1 ;  /* 0x0000000c7d857c11 */ /* 0x000fe2000f8608ff */
[----:B------:R-:W-:Y:S01]  /*2200*/  IMAD R14, R14, UR10, RZ ;  /* 0x0000000a0e0e7c24 */ /* 0x000fe2000f8e02ff */
[----:B------:R-:W-:Y:S01]  /*2210*/  LEA.HI.X.SX32 R127, R127, UR13, 0x1, P2 ;  /* 0x0000000d7f7f7c11 */ /* 0x000fe200090f0eff */
[----:B------:R-:W-:Y:S01]  /*2220*/  IMAD R15, R15, UR10, RZ ;  /* 0x0000000a0f0f7c24 */ /* 0x000fe2000f8e02ff */
[----:B------:R-:W-:-:S02]  /*2230*/  LEA R114, P1, R4, UR14, 0x1 ;  /* 0x0000000e04727c11 */ /* 0x000fc4000f8208ff */
[C---:B------:R-:W-:Y:S02]  /*2240*/  SEL R18, R5.reuse, R18, !P5 ;  /* 0x0000001205127207 */ /* 0x040fe40006800000 */
[----:B------:R-:W-:Y:S02]  /*2250*/  LEA R116, P2, R6, UR14, 0x1 ;  /* 0x0000000e06747c11 */ /* 0x000fe4000f8408ff */
[C---:B------:R-:W-:Y:S01]  /*2260*/  SEL R19, R5.reuse, R19, !P5 ;  /* 0x0000001305137207 */ /* 0x040fe20006800000 */
[----:B------:R-:W-:Y:S01]  /*2270*/  IMAD R18, R18, UR10, RZ ;  /* 0x0000000a12127c24 */ /* 0x000fe2000f8e02ff */
[C---:B------:R-:W-:Y:S02]  /*2280*/  SEL R20, R5.reuse, R20, !P5 ;  /* 0x0000001405147207 */ /* 0x040fe40006800000 */
[----:B------:R-:W-:Y:S01]  /*2290*/  SEL R21, R5, R21, !P5 ;  /* 0x0000001505157207 */ /* 0x000fe20006800000 */
        /* <DEDUP_REMOVED lines=33> */
[----:B------:R-:W-:Y:S01]  /*24b0*/  SEL R5, R5, R38, !P5 ;  /* 0x0000002605057207 */ /* 0x000fe20006800000 */
[----:B------:R-:W-:Y:S01]  /*24c0*/  IMAD R36, R36, UR10, RZ ;  /* 0x0000000a24247c24 */ /* 0x000fe2000f8e02ff */
[----:B------:R-:W-:Y:S01]  /*24d0*/  LEA.HI.X.SX32 R125, R125, UR13, 0x1, P3 ;  /* 0x0000000d7d7d7c11 */ /* 0x000fe200098f0eff */
[----:B------:R-:W-:Y:S01]  /*24e0*/  IMAD R37, R37, UR10, RZ ;  /* 0x0000000a25257c24 */ /* 0x000fe2000f8e02ff */
[----:B------:R-:W-:Y:S01]  /*24f0*/  LEA.HI.X.SX32 R115, R4, UR15, 0x1, P1 ;  /* 0x0000000f04737c11 */ /* 0x000fe200088f0eff */
[----:B------:R-:W-:Y:S01]  /*2500*/  IMAD R5, R5, UR10, RZ ;  /* 0x0000000a05057c24 */ /* 0x000fe2000f8e02ff */
[----:B------:R-:W-:Y:S01]  /*2510*/  LEA R118, P4, R7, UR14, 0x1 ;  /* 0x0000000e07767c11 */ /* 0x000fe2000f8808ff */
[----:B------:R-:W0:Y:S01]  /*2520*/  LDCU UR10, c[0x0][0x3a4] ;  /* 0x00007480ff0a77ac */ /* 0x000e220008000800 */
[----:B------:R-:W-:-:S02]  /*2530*/  LEA R120, P5, R8, UR14, 0x1 ;  /* 0x0000000e08787c11 */ /* 0x000fc4000f8a08ff */
[----:B------:R-:W-:Y:S02]  /*2540*/  CS2R R38, SRZ ;  /* 0x0000000000267805 */ /* 0x000fe4000001ff00 */
[----:B------:R-:W-:Y:S02]  /*2550*/  LEA R122, P3, R9, UR14, 0x1 ;  /* 0x0000000e097a7c11 */ /* 0x000fe4000f8608ff */
[----:B------:R-:W-:Y:S02]  /*2560*/  LEA R108, P1, R10, UR14, 0x1 ;  /* 0x0000000e0a6c7c11 */ /* 0x000fe4000f8208ff */
[----:B------:R-:W-:Y:S02]  /*2570*/  LEA.HI.X.SX32 R117, R6, UR15, 0x1, P2 ;  /* 0x0000000f06757c11 */ /* 0x000fe400090f0eff */
[----:B------:R-:W-:Y:S02]  /*2580*/  LEA R110, P2, R11, UR14, 0x1 ;  /* 0x0000000e0b6e7c11 */ /* 0x000fe4000f8408ff */
[----:B------:R-:W-:-:S02]  /*2590*/  LEA.HI.X.SX32 R119, R7, UR15, 0x1, P4 ;  /* 0x0000000f07777c11 */ /* 0x000fc4000a0f0eff */
[----:B------:R-:W-:Y:S02]  /*25a0*/  LEA.HI.X.SX32 R121, R8, UR15, 0x1, P5 ;  /* 0x0000000f08797c11 */ /* 0x000fe4000a8f0eff */
[----:B------:R-:W-:Y:S02]  /*25b0*/  LEA.HI.X.SX32 R123, R9, UR15, 0x1, P3 ;  /* 0x0000000f097b7c11 */ /* 0x000fe400098f0eff */
[----:B------:R-:W-:Y:S02]  /*25c0*/  LEA.HI.X.SX32 R109, R10, UR15, 0x1, P1 ;  /* 0x0000000f0a6d7c11 */ /* 0x000fe400088f0eff */
[----:B------:R-:W-:Y:S02]  /*25d0*/  LEA R112, P4, R12, UR14, 0x1 ;  /* 0x0000000e0c707c11 */ /* 0x000fe4000f8808ff */
[----:B------:R-:W-:Y:S02]  /*25e0*/  LEA R106, P5, R13, UR14, 0x1 ;  /* 0x0000000e0d6a7c11 */ /* 0x000fe4000f8a08ff */
[----:B------:R-:W-:-:S02]  /*25f0*/  LEA R104, P3, R14, UR14, 0x1 ;  /* 0x0000000e0e687c11 */ /* 0x000fc4000f8608ff */
[----:B------:R-:W-:Y:S02]  /*2600*/  LEA R102, P1, R15, UR14, 0x1 ;  /* 0x0000000e0f667c11 */ /* 0x000fe4000f8208ff */
[----:B------:R-:W-:Y:S02]  /*2610*/  LEA.HI.X.SX32 R111, R11, UR15, 0x1, P2 ;  /* 0x0000000f0b6f7c11 */ /* 0x000fe400090f0eff */
[----:B------:R-:W-:Y:S02]  /*2620*/  LEA R100, P2, R18, UR14, 0x1 ;  /* 0x0000000e12647c11 */ /* 0x000fe4000f8408ff */
[----:B------:R-:W-:Y:S02]  /*2630*/  ISETP.NE.AND P0, PT, R16, RZ, PT ;  /* 0x000000ff1000720c */ /* 0x000fe40003f05270 */
[----:B------:R-:W-:Y:S02]  /*2640*/  LEA.HI.X.SX32 R113, R12, UR15, 0x1, P4 ;  /* 0x0000000f0c717c11 */ /* 0x000fe4000a0f0eff */
[----:B------:R-:W-:-:S02]  /*2650*/  LEA.HI.X.SX32 R107, R13, UR15, 0x1, P5 ;  /* 0x0000000f0d6b7c11 */ /* 0x000fc4000a8f0eff */
[----:B------:R-:W-:Y:S02]  /*2660*/  LEA.HI.X.SX32 R105, R14, UR15, 0x1, P3 ;  /* 0x0000000f0e697c11 */ /* 0x000fe400098f0eff */
[----:B------:R-:W-:Y:S02]  /*2670*/  LEA.HI.X.SX32 R103, R15, UR15, 0x1, P1 ;  /* 0x0000000f0f677c11 */ /* 0x000fe400088f0eff */
[----:B------:R-:W-:Y:S02]  /*2680*/  LEA R98, P4, R19, UR14, 0x1 ;  /* 0x0000000e13627c11 */ /* 0x000fe4000f8808ff */
[----:B------:R-:W-:Y:S02]  /*2690*/  LEA R96, P5, R20, UR14, 0x1 ;  /* 0x0000000e14607c11 */ /* 0x000fe4000f8a08ff */
[----:B------:R-:W-:Y:S02]  /*26a0*/  LEA R94, P3, R21, UR14, 0x1 ;  /* 0x0000000e155e7c11 */ /* 0x000fe4000f8608ff */
[----:B------:R-:W-:-:S02]  /*26b0*/  LEA R84, P1, R22, UR14, 0x1 ;  /* 0x0000000e16547c11 */ /* 0x000fc4000f8208ff */
[----:B------:R-:W-:Y:S02]  /*26c0*/  LEA.HI.X.SX32 R101, R18, UR15, 0x1, P2 ;  /* 0x0000000f12657c11 */ /* 0x000fe400090f0eff */
[----:B------:R-:W-:Y:S02]  /*26d0*/  LEA R86, P2, R23, UR14, 0x1 ;  /* 0x0000000e17567c11 */ /* 0x000fe4000f8408ff */
[----:B------:R-:W-:Y:S02]  /*26e0*/  LEA.HI.X.SX32 R99, R19, UR15, 0x1, P4 ;  /* 0x0000000f13637c11 */ /* 0x000fe4000a0f0eff */
[----:B------:R-:W-:Y:S02]  /*26f0*/  LEA.HI.X.SX32 R97, R20, UR15, 0x1, P5 ;  /* 0x0000000f14617c11 */ /* 0x000fe4000a8f0eff */
[----:B------:R-:W-:Y:S02]  /*2700*/  LEA.HI.X.SX32 R95, R21, UR15, 0x1, P3 ;  /* 0x0000000f155f7c11 */ /* 0x000fe400098f0eff */
[----:B------:R-:W-:-:S02]  /*2710*/  CS2R R20, SRZ ;  /* 0x0000000000147805 */ /* 0x000fc4000001ff00 */
[----:B------:R-:W-:Y:S02]  /*2720*/  LEA.HI.X.SX32 R85, R22, UR15, 0x1, P1 ;  /* 0x0000000f16557c11 */ /* 0x000fe400088f0eff */
[----:B------:R-:W-:Y:S02]  /*2730*/  LEA R88, P4, R24, UR14, 0x1 ;  /* 0x0000000e18587c11 */ /* 0x000fe4000f8808ff */
[----:B------:R-:W-:Y:S02]  /*2740*/  LEA R90, P5, R25, UR14, 0x1 ;  /* 0x0000000e195a7c11 */ /* 0x000fe4000f8a08ff */
[----:B------:R-:W-:Y:S02]  /*2750*/  LEA R92, P3, R26, UR14, 0x1 ;  /* 0x0000000e1a5c7c11 */ /* 0x000fe4000f8608ff */
[----:B------:R-:W-:Y:S02]  /*2760*/  LEA R74, P1, R27, UR14, 0x1 ;  /* 0x0000000e1b4a7c11 */ /* 0x000fe4000f8208ff */
[----:B------:R-:W-:-:S02]  /*2770*/  LEA.HI.X.SX32 R87, R23, UR15, 0x1, P2 ;  /* 0x0000000f17577c11 */ /* 0x000fc400090f0eff */
[----:B------:R-:W-:Y:S02]  /*2780*/  CS2R R22, SRZ ;  /* 0x0000000000167805 */ /* 0x000fe4000001ff00 */
[----:B------:R-:W-:Y:S02]  /*2790*/  LEA R76, P2, R28, UR14, 0x1 ;  /* 0x0000000e1c4c7c11 */ /* 0x000fe4000f8408ff */
[----:B------:R-:W-:Y:S02]  /*27a0*/  LEA.HI.X.SX32 R89, R24, UR15, 0x1, P4 ;  /* 0x0000000f18597c11 */ /* 0x000fe4000a0f0eff */
[----:B------:R-:W-:Y:S02]  /*27b0*/  LEA.HI.X.SX32 R91, R25, UR15, 0x1, P5 ;  /* 0x0000000f195b7c11 */ /* 0x000fe4000a8f0eff */
[----:B------:R-:W-:Y:S02]  /*27c0*/  CS2R R24, SRZ ;  /* 0x0000000000187805 */ /* 0x000fe4000001ff00 */
[----:B------:R-:W-:-:S02]  /*27d0*/  LEA.HI.X.SX32 R93, R26, UR15, 0x1, P3 ;  /* 0x0000000f1a5d7c11 */ /* 0x000fc400098f0eff */
[----:B------:R-:W-:Y:S02]  /*27e0*/  LEA.HI.X.SX32 R75, R27, UR15, 0x1, P1 ;  /* 0x0000000f1b4b7c11 */ /* 0x000fe400088f0eff */
[----:B------:R-:W-:Y:S02]  /*27f0*/  CS2R R26, SRZ ;  /* 0x00000000001a7805 */ /* 0x000fe4000001ff00 */
[----:B------:R-:W-:Y:S02]  /*2800*/  LEA R78, P4, R29, UR14, 0x1 ;  /* 0x0000000e1d4e7c11 */ /* 0x000fe4000f8808ff */
[----:B------:R-:W-:Y:S02]  /*2810*/  LEA R80, P5, R30, UR14, 0x1 ;  /* 0x0000000e1e507c11 */ /* 0x000fe4000f8a08ff */
[----:B------:R-:W-:Y:S02]  /*2820*/  LEA R82, P3, R31, UR14, 0x1 ;  /* 0x0000000e1f527c11 */ /* 0x000fe4000f8608ff */
[----:B------:R-:W-:-:S02]  /*2830*/  LEA R64, P1, R32, UR14, 0x1 ;  /* 0x0000000e20407c11 */ /* 0x000fc4000f8208ff */
[----:B------:R-:W-:Y:S02]  /*2840*/  LEA.HI.X.SX32 R77, R28, UR15, 0x1, P2 ;  /* 0x0000000f1c4d7c11 */ /* 0x000fe400090f0eff */
[----:B------:R-:W-:Y:S02]  /*2850*/  @!P0 LOP3.LUT R3, RZ, R16, RZ, 0x33, !PT ;  /* 0x00000010ff038212 */ /* 0x000fe400078e33ff */
[----:B------:R-:W-:Y:S02]  /*2860*/  LEA R66, P2, R33, UR14, 0x1 ;  /* 0x0000000e21427c11 */ /* 0x000fe4000f8408ff */
[----:B------:R-:W-:Y:S01]  /*2870*/  LEA.HI.X.SX32 R79, R29, UR15, 0x1, P4 ;  /* 0x0000000f1d4f7c11 */ /* 0x000fe2000a0f0eff */
[----:B0-----:R-:W-:Y:S01]  /*2880*/  IMAD R3, R3, UR10, RZ ;  /* 0x0000000a03037c24 */ /* 0x001fe2000f8e02ff */
[----:B------:R-:W-:Y:S02]  /*2890*/  LEA.HI.X.SX32 R81, R30, UR15, 0x1, P5 ;  /* 0x0000000f1e517c11 */ /* 0x000fe4000a8f0eff */
[----:B------:R-:W-:-:S02]  /*28a0*/  CS2R R28, SRZ ;  /* 0x00000000001c7805 */ /* 0x000fc4000001ff00 */
[----:B------:R-:W-:Y:S02]  /*28b0*/  LEA.HI.X.SX32 R83, R31, UR15, 0x1, P3 ;  /* 0x0000000f1f537c11 */ /* 0x000fe400098f0eff */
[----:B------:R-:W-:Y:S02]  /*28c0*/  CS2R R30, SRZ ;  /* 0x00000000001e7805 */ /* 0x000fe4000001ff00 */
[----:B------:R-:W-:Y:S01]  /*28d0*/  LEA.HI.X.SX32 R65, R32, UR15, 0x1, P1 ;  /* 0x0000000f20417c11 */ /* 0x000fe200088f0eff */
[----:B------:R-:W-:Y:S01]  /*28e0*/  IMAD.WIDE R2, R3, 0x2, RZ ;  /* 0x0000000203027825 */ /* 0x000fe200078e02ff */
[----:B------:R-:W-:Y:S02]  /*28f0*/  LEA R68, P4, R34, UR14, 0x1 ;  /* 0x0000000e22447c11 */ /* 0x000fe4000f8808ff */
[----:B------:R-:W-:Y:S02]  /*2900*/  LEA R70, P5, R35, UR14, 0x1 ;  /* 0x0000000e23467c11 */ /* 0x000fe4000f8a08ff */
[----:B------:R-:W-:-:S02]  /*2910*/  LEA R72, P3, R36, UR14, 0x1 ;  /* 0x0000000e24487c11 */ /* 0x000fc4000f8608ff */
[----:B------:R-:W-:Y:S02]  /*2920*/  LEA R60, P1, R37, UR14, 0x1 ;  /* 0x0000000e253c7c11 */ /* 0x000fe4000f8208ff */
[----:B------:R-:W-:Y:S02]  /*2930*/  LEA.HI.X.SX32 R67, R33, UR15, 0x1, P2 ;  /* 0x0000000f21437c11 */ /* 0x000fe400090f0eff */
[----:B------:R-:W-:Y:S02]  /*2940*/  CS2R R32, SRZ ;  /* 0x0000000000207805 */ /* 0x000fe4000001ff00 */
[----:B------:R-:W-:Y:S02]  /*2950*/  LEA R131, P0, R145, UR12, 0x1 ;  /* 0x0000000c91837c11 */ /* 0x000fe4000f8008ff */
[----:B------:R-:W-:Y:S02]  /*2960*/  LEA R62, P2, R5, UR14, 0x1 ;  /* 0x0000000e053e7c11 */ /* 0x000fe4000f8408ff */
[----:B------:R-:W-:-:S02]  /*2970*/  LEA.HI.X.SX32 R69, R34, UR15, 0x1, P4 ;  /* 0x0000000f22457c11 */ /* 0x000fc4000a0f0eff */
[----:B------:R-:W-:Y:S02]  /*2980*/  LEA.HI.X.SX32 R71, R35, UR15, 0x1, P5 ;  /* 0x0000000f23477c11 */ /* 0x000fe4000a8f0eff */
[----:B------:R-:W-:Y:S02]  /*2990*/  CS2R R34, SRZ ;  /* 0x0000000000227805 */ /* 0x000fe4000001ff00 */
[----:B------:R-:W-:Y:S02]  /*29a0*/  LEA.HI.X.SX32 R73, R36, UR15, 0x1, P3 ;  /* 0x0000000f24497c11 */ /* 0x000fe400098f0eff */
[----:B------:R-:W-:Y:S02]  /*29b0*/  LEA.HI.X.SX32 R61, R37, UR15, 0x1, P1 ;  /* 0x0000000f253d7c11 */ /* 0x000fe400088f0eff */
[----:B------:R-:W-:Y:S02]  /*29c0*/  CS2R R36, SRZ ;  /* 0x0000000000247805 */ /* 0x000fe4000001ff00 */
[----:B------:R-:W-:-:S02]  /*29d0*/  LEA.HI.X.SX32 R63, R5, UR15, 0x1, P2 ;  /* 0x0000000f053f7c11 */ /* 0x000fc400090f0eff */
[----:B------:R-:W-:Y:S02]  /*29e0*/  LEA.HI.X.SX32 R145, R145, UR13, 0x1, P0 ;  /* 0x0000000d91917c11 */ /* 0x000fe400080f0eff */
[----:B------:R-:W-:-:S07]  /*29f0*/  LOP3.LUT R148, R147, 0x20, RZ, 0x3c, !PT ;  /* 0x0000002093947812 */ /* 0x000fce00078e3cff */
.L_x_2:
[C---:B------:R-:W-:Y:S02]  /*2a00*/  IADD3 R8, P1, PT, R2.reuse, R131, RZ ;  /* 0x0000008302087210 */ /* 0x040fe40007f3e0ff */
[----:B------:R-:W-:Y:S02]  /*2a10*/  ISETP.GE.AND P0, PT, R143, UR7, PT ;  /* 0x000000078f007c0c */ /* 0x000fe4000bf06270 */
[----:B------:R-:W-:Y:S01]  /*2a20*/  PRMT R185, RZ, 0x7610, R185 ;  /* 0x00007610ffb97816 */ /* 0x000fe200000000b9 */
[----:B------:R-:W-:Y:S01]  /*2a30*/  IMAD.X R9, R3, 0x1, R145, P1 ;  /* 0x0000000103097824 */ /* 0x000fe200008e0691 */
[----:B------:R-:W-:Y:S02]  /*2a40*/  IADD3 R10, P1, PT, R2, R135, RZ ;  /* 0x00000087020a7210 */ /* 0x000fe40007f3e0ff */
[----:B------:R-:W-:Y:S02]  /*2a50*/  ISETP.GE.AND P3, PT, R142, UR7, PT ;  /* 0x000000078e007c0c */ /* 0x000fe4000bf66270 */
[----:B------:R-:W-:Y:S01]  /*2a60*/  ISETP.GE.AND P4, PT, R141, UR7, PT ;  /* 0x000000078d007c0c */ /* 0x000fe2000bf86270 */
[----:B------:R-:W-:Y:S01]  /*2a70*/  IMAD.X R11, R3, 0x1, R127, P1 ;  /* 0x00000001030b7824 */ /* 0x000fe200008e067f */
[----:B------:R-:W-:-:S02]  /*2a80*/  ISETP.GE.AND P1, PT, R140, UR7, PT ;  /* 0x000000078c007c0c */ /* 0x000fc4000bf26270 */
[C---:B------:R-:W-:Y:S01]  /*2a90*/  IADD3 R6, P2, PT, R2.reuse, R133, RZ ;  /* 0x0000008502067210 */ /* 0x040fe20007f5e0ff */
[----:B------:R0:W2:Y:S01]  /*2aa0*/  @!P0 LDG.E.U16 R185, desc[UR8][R8.64] ;  /* 0x0000000808b98981 */ /* 0x0000a2000c1e1500 */
[----:B------:R-:W-:Y:S02]  /*2ab0*/  IADD3 R4, P0, PT, R2, R137, RZ ;  /* 0x0000008902047210 */ /* 0x000fe40007f1e0ff */
[----:B------:R-:W-:Y:S01]  /*2ac0*/  PRMT R183, RZ, 0x7610, R183 ;  /* 0x00007610ffb77816 */ /* 0x000fe200000000b7 */
[C---:B------:R-:W-:Y:S01]  /*2ad0*/  IMAD.X R7, R3.reuse, 0x1, R125, P2 ;  /* 0x0000000103077824 */ /* 0x040fe200010e067d */
[----:B------:R-:W-:Y:S01]  /*2ae0*/  PRMT R181, RZ, 0x7610, R181 ;  /* 0x00007610ffb57816 */ /* 0x000fe200000000b5 */
[----:B------:R-:W-:Y:S01]  /*2af0*/  IMAD.X R5, R3, 0x1, R129, P0 ;  /* 0x0000000103057824 */ /* 0x000fe200000e0681 */
[----:B------:R-:W-:Y:S02]  /*2b00*/  PRMT R179, RZ, 0x7610, R179 ;  /* 0x00007610ffb37816 */ /* 0x000fe400000000b3 */
[----:B------:R1:W3:Y:S04]  /*2b10*/  @!P3 LDG.E.U16 R183, desc[UR8][R6.64] ;  /* 0x0000000806b7b981 */ /* 0x0002e8000c1e1500 */
[----:B------:R-:W4:Y:S04]  /*2b20*/  @!P4 LDG.E.U16 R181, desc[UR8][R10.64] ;  /* 0x000000080ab5c981 */ /* 0x000f28000c1e1500 */
[----:B------:R5:W4:Y:S01]  /*2b30*/  @!P1 LDG.E.U16 R179, desc[UR8][R4.64] ;  /* 0x0000000804b39981 */ /* 0x000b22000c1e1500 */
[----:B------:R-:W-:Y:S01]  /*2b40*/  BAR.SYNC.DEFER_BLOCKING 0x0 ;  /* 0x0000000000007b1d */ /* 0x000fe20000010000 */
[----:B------:R-:W-:Y:S01]  /*2b50*/  ISETP.GE.AND P2, PT, R144, UR7, PT ;  /* 0x0000000790007c0c */ /* 0x000fe2000bf46270 */
[----:B0-----:R-:W-:Y:S01]  /*2b60*/  IMAD.WIDE R8, R149, 0x2, R62 ;  /* 0x0000000295087825 */ /* 0x001fe200078e023e */
[----:B------:R-:W-:-:S02]  /*2b70*/  PRMT R59, RZ, 0x7610, R59 ;  /* 0x00007610ff3b7816 */ /* 0x000fc4000000003b */
[----:B------:R-:W-:Y:S01]  /*2b80*/  PRMT R57, RZ, 0x7610, R57 ;  /* 0x00007610ff397816 */ /* 0x000fe20000000039 */
[C---:B-1----:R-:W-:Y:S01]  /*2b90*/  IMAD.WIDE R6, R149.reuse, 0x2, R60 ;  /* 0x0000000295067825 */ /* 0x042fe200078e023c */
[----:B------:R-:W-:Y:S02]  /*2ba0*/  PRMT R51, RZ, 0x7610, R51 ;  /* 0x00007610ff337816 */ /* 0x000fe40000000033 */
[----:B------:R-:W-:Y:S01]  /*2bb0*/  PRMT R49, RZ, 0x7610, R49 ;  /* 0x00007610ff317816 */ /* 0x000fe20000000031 */
[C---:B-----5:R-:W-:Y:S01]  /*2bc0*/  IMAD.WIDE R4, R149.reuse, 0x2, R72 ;  /* 0x0000000295047825 */ /* 0x060fe200078e0248 */
[----:B------:R-:W-:Y:S02]  /*2bd0*/  PRMT R19, RZ, 0x7610, R19 ;  /* 0x00007610ff137816 */ /* 0x000fe40000000013 */
[----:B------:R-:W-:Y:S01]  /*2be0*/  PRMT R17, RZ, 0x7610, R17 ;  /* 0x00007610ff117816 */ /* 0x000fe20000000011 */
[----:B------:R-:W-:Y:S01]  /*2bf0*/  IMAD.WIDE R10, R149, 0x2, R66 ;  /* 0x00000002950a7825 */ /* 0x000fe200078e0242 */
[----:B------:R-:W-:-:S03]  /*2c00*/  PRMT R15, RZ, 0x7610, R15 ;  /* 0x00007610ff0f7816 */ /* 0x000fc6000000000f */
[C---:B------:R-:W-:Y:S01]  /*2c10*/  IMAD.WIDE R12, R149.reuse, 0x2, R64 ;  /* 0x00000002950c7825 */ /* 0x040fe200078e0240 */
[----:B------:R0:W5:Y:S04]  /*2c20*/  @!P2 LDG.E.U16 R59, desc[UR8][R8.64] ;  /* 0x00000008083ba981 */ /* 0x000168000c1e1500 */
[----:B------:R1:W5:Y:S01]  /*2c30*/  @!P2 LDG.E.U16 R57, desc[UR8][R6.64] ;  /* 0x000000080639a981 */ /* 0x000362000c1e1500 */
[----:B------:R-:W-:Y:S02]  /*2c40*/  PRMT R187, RZ, 0x7610, R187 ;  /* 0x00007610ffbb7816 */ /* 0x000fe400000000bb */
[----:B------:R-:W-:Y:S01]  /*2c50*/  PRMT R189, RZ, 0x7610, R189 ;  /* 0x00007610ffbd7816 */ /* 0x000fe200000000bd */
[----:B------:R1:W5:Y:S01]  /*2c60*/  @!P2 LDG.E.U16 R51, desc[UR8][R4.64] ;  /* 0x000000080433a981 */ /* 0x000362000c1e1500 */
[----:B0-----:R-:W-:Y:S01]  /*2c70*/  IMAD.WIDE R8, R149, 0x2, R68 ;  /* 0x0000000295087825 */ /* 0x001fe200078e0244 */
[----:B------:R-:W-:-:S02]  /*2c80*/  PRMT R191, RZ, 0x7610, R191 ;  /* 0x00007610ffbf7816 */ /* 0x000fc400000000bf */
[----:B------:R0:W5:Y:S01]  /*2c90*/  @!P2 LDG.E.U16 R17, desc[UR8][R10.64] ;  /* 0x000000080a11a981 */ /* 0x000162000c1e1500 */
[C---:B-1----:R-:W-:Y:S01]  /*2ca0*/  IMAD.WIDE R6, R149.reuse, 0x2, R70 ;  /* 0x0000000295067825 */ /* 0x042fe200078e0246 */
[----:B------:R-:W-:Y:S02]  /*2cb0*/  PRMT R193, RZ, 0x7610, R193 ;  /* 0x00007610ffc17816 */ /* 0x000fe400000000c1 */
[----:B------:R1:W5:Y:S01]  /*2cc0*/  @!P2 LDG.E.U16 R19, desc[UR8][R8.64] ;  /* 0x000000080813a981 */ /* 0x000362000c1e1500 */
[----:B------:R-:W-:Y:S01]  /*2cd0*/  PRMT R195, RZ, 0x7610, R195 ;  /* 0x00007610ffc37816 */ /* 0x000fe200000000c3 */
[C---:B------:R-:W-:Y:S02]  /*2ce0*/  IMAD.WIDE R4, R149.reuse, 0x2, R82 ;  /* 0x0000000295047825 */ /* 0x040fe400078e0252 */
[----:B------:R1:W5:Y:S02]  /*2cf0*/  @!P2 LDG.E.U16 R49, desc[UR8][R6.64] ;  /* 0x000000080631a981 */ /* 0x000364000c1e1500 */
[----:B0-----:R-:W-:-:S02]  /*2d00*/  IMAD.WIDE R10, R149, 0x2, R76 ;  /* 0x00000002950a7825 */ /* 0x001fc400078e024c */
[----:B------:R0:W5:Y:S02]  /*2d10*/  @!P2 LDG.E.U16 R15, desc[UR8][R12.64] ;  /* 0x000000080c0fa981 */ /* 0x000164000c1e1500 */
[C---:B-1----:R-:W-:Y:S01]  /*2d20*/  IMAD.WIDE R8, R149.reuse, 0x2, R78 ;  /* 0x0000000295087825 */ /* 0x042fe200078e024e */
[----:B------:R-:W-:Y:S01]  /*2d30*/  PRMT R205, RZ, 0x7610, R205 ;  /* 0x00007610ffcd7816 */ /* 0x000fe200000000cd */
[----:B------:R1:W5:Y:S02]  /*2d40*/  @!P2 LDG.E.U16 R187, desc[UR8][R4.64] ;  /* 0x0000000804bba981 */ /* 0x000364000c1e1500 */
[C---:B------:R-:W-:Y:S01]  /*2d50*/  IMAD.WIDE R6, R149.reuse, 0x2, R80 ;  /* 0x0000000295067825 */ /* 0x040fe200078e0250 */
[----:B------:R-:W-:Y:S01]  /*2d60*/  PRMT R203, RZ, 0x7610, R203 ;  /* 0x00007610ffcb7816 */ /* 0x000fe200000000cb */
[----:B------:R1:W5:Y:S02]  /*2d70*/  @!P2 LDG.E.U16 R191, desc[UR8][R8.64] ;  /* 0x0000000808bfa981 */ /* 0x000364000c1e1500 */
[C---:B0-----:R-:W-:Y:S01]  /*2d80*/  IMAD.WIDE R12, R149.reuse, 0x2, R74 ;  /* 0x00000002950c7825 */ /* 0x041fe200078e024a */
[----:B------:R-:W-:Y:S01]  /*2d90*/  PRMT R201, RZ, 0x7610, R201 ;  /* 0x00007610ffc97816 */ /* 0x000fe200000000c9 */
[----:B------:R0:W5:Y:S01]  /*2da0*/  @!P2 LDG.E.U16 R189, desc[UR8][R6.64] ;  /* 0x0000000806bda981 */ /* 0x000162000c1e1500 */
[----:B------:R-:W-:Y:S01]  /*2db0*/  PRMT R199, RZ, 0x7610, R199 ;  /* 0x00007610ffc77816 */ /* 0x000fe200000000c7 */
[C---:B-1----:R-:W-:Y:S01]  /*2dc0*/  IMAD.WIDE R4, R149.reuse, 0x2, R92 ;  /* 0x0000000295047825 */ /* 0x042fe200078e025c */
[----:B------:R-:W-:Y:S01]  /*2dd0*/  PRMT R197, RZ, 0x7610, R197 ;  /* 0x00007610ffc57816 */ /* 0x000fe200000000c5 */
[----:B------:R1:W5:Y:S02]  /*2de0*/  @!P2 LDG.E.U16 R193, desc[UR8][R10.64] ;  /* 0x000000080ac1a981 */ /* 0x000364000c1e1500 */
[----:B------:R-:W-:-:S02]  /*2df0*/  IMAD.WIDE R8, R149, 0x2, R88 ;  /* 0x0000000295087825 */ /* 0x000fc400078e0258 */
[----:B------:R1:W5:Y:S02]  /*2e00*/  @!P2 LDG.E.U16 R195, desc[UR8][R12.64] ;  /* 0x000000080cc3a981 */ /* 0x000364000c1e1500 */
[C---:B0-----:R-:W-:Y:S01]  /*2e10*/  IMAD.WIDE R6, R149.reuse, 0x2, R90 ;  /* 0x0000000295067825 */ /* 0x041fe200078e025a */
[----:B------:R-:W-:Y:S01]  /*2e20*/  PRMT R207, RZ, 0x7610, R207 ;  /* 0x00007610ffcf7816 */ /* 0x000fe200000000cf */
[----:B------:R0:W5:Y:S02]  /*2e30*/  @!P2 LDG.E.U16 R205, desc[UR8][R4.64] ;  /* 0x0000000804cda981 */ /* 0x000164000c1e1500 */
[C---:B-1----:R-:W-:Y:S01]  /*2e40*/  IMAD.WIDE R10, R149.reuse, 0x2, R86 ;  /* 0x00000002950a7825 */ /* 0x042fe200078e0256 */
[----:B------:R-:W-:Y:S01]  /*2e50*/  PRMT R209, RZ, 0x7610, R209 ;  /* 0x00007610ffd17816 */ /* 0x000fe200000000d1 */
[----:B------:R1:W5:Y:S02]  /*2e60*/  @!P2 LDG.E.U16 R203, desc[UR8][R6.64] ;  /* 0x0000000806cba981 */ /* 0x000364000c1e1500 */
[C---:B------:R-:W-:Y:S01]  /*2e70*/  IMAD.WIDE R12, R149.reuse, 0x2, R84 ;  /* 0x00000002950c7825 */ /* 0x040fe200078e0254 */
[----:B------:R-:W-:Y:S01]  /*2e80*/  PRMT R211, RZ, 0x7610, R211 ;  /* 0x00007610ffd37816 */ /* 0x000fe200000000d3 */
[----:B------:R1:W5:Y:S01]  /*2e90*/  @!P2 LDG.E.U16 R201, desc[UR8][R8.64] ;  /* 0x0000000808c9a981 */ /* 0x000362000c1e1500 */
[----:B------:R-:W-:Y:S01]  /*2ea0*/  PRMT R213, RZ, 0x7610, R213 ;  /* 0x00007610ffd57816 */ /* 0x000fe200000000d5 */
[C---:B0-----:R-:W-:Y:S01]  /*2eb0*/  IMAD.WIDE R4, R149.reuse, 0x2, R94 ;  /* 0x0000000295047825 */ /* 0x041fe200078e025e */
[----:B------:R-:W-:Y:S01]  /*2ec0*/  PRMT R215, RZ, 0x7610, R215 ;  /* 0x00007610ffd77816 */ /* 0x000fe200000000d7 */
[----:B------:R0:W5:Y:S02]  /*2ed0*/  @!P2 LDG.E.U16 R199, desc[UR8][R10.64] ;  /* 0x000000080ac7a981 */ /* 0x000164000c1e1500 */
[----:B-1----:R-:W-:-:S02]  /*2ee0*/  IMAD.WIDE R6, R149, 0x2, R96 ;  /* 0x0000000295067825 */ /* 0x002fc400078e0260 */
[----:B------:R1:W5:Y:S02]  /*2ef0*/  @!P2 LDG.E.U16 R197, desc[UR8][R12.64] ;  /* 0x000000080cc5a981 */ /* 0x000364000c1e1500 */
[C---:B------:R-:W-:Y:S01]  /*2f00*/  IMAD.WIDE R8, R149.reuse, 0x2, R98 ;  /* 0x0000000295087825 */ /* 0x040fe200078e0262 */
[----:B------:R-:W-:Y:S01]  /*2f10*/  PRMT R217, RZ, 0x7610, R217 ;  /* 0x00007610ffd97816 */ /* 0x000fe200000000d9 */
[----:B------:R1:W5:Y:S02]  /*2f20*/  @!P2 LDG.E.U16 R207, desc[UR8][R4.64] ;  /* 0x0000000804cfa981 */ /* 0x000364000c1e1500 */
[C---:B0-----:R-:W-:Y:S01]  /*2f30*/  IMAD.WIDE R10, R149.reuse, 0x2, R100 ;  /* 0x00000002950a7825 */ /* 0x041fe200078e0264 */
[----:B------:R-:W-:Y:S01]  /*2f40*/  PRMT R219, RZ, 0x7610, R219 ;  /* 0x00007610ffdb7816 */ /* 0x000fe200000000db */
[----:B------:R0:W5:Y:S02]  /*2f50*/  @!P2 LDG.E.U16 R209, desc[UR8][R6.64] ;  /* 0x0000000806d1a981 */ /* 0x000164000c1e1500 */
[C---:B-1----:R-:W-:Y:S01]  /*2f60*/  IMAD.WIDE R12, R149.reuse, 0x2, R102 ;  /* 0x00000002950c7825 */ /* 0x042fe200078e0266 */
[----:B------:R-:W-:Y:S01]  /*2f70*/  PRMT R221, RZ, 0x7610, R221 ;  /* 0x00007610ffdd7816 */ /* 0x000fe200000000dd */
[----:B------:R1:W5:Y:S01]  /*2f80*/  @!P2 LDG.E.U16 R211, desc[UR8][R8.64] ;  /* 0x0000000808d3a981 */ /* 0x000362000c1e1500 */
[----:B------:R-:W-:Y:S01]  /*2f90*/  PRMT R223, RZ, 0x7610, R223 ;  /* 0x00007610ffdf7816 */ /* 0x000fe200000000df */
[C---:B------:R-:W-:Y:S01]  /*2fa0*/  IMAD.WIDE R4, R149.reuse, 0x2, R104 ;  /* 0x0000000295047825 */ /* 0x040fe200078e0268 */
[----:B------:R-:W-:Y:S01]  /*2fb0*/  PRMT R225, RZ, 0x7610, R225 ;  /* 0x00007610ffe17816 */ /* 0x000fe200000000e1 */
        /* <DEDUP_REMOVED lines=18> */
[C---:B0-----:R-:W-:Y:S02]  /*30e0*/  IMAD.WIDE R8, R149.reuse, 0x2, R118 ;  /* 0x0000000295087825 */ /* 0x041fe400078e0276 */
[----:B------:R-:W5:Y:S02]  /*30f0*/  @!P2 LDG.E.U16 R227, desc[UR8][R4.64] ;  /* 0x0000000804e3a981 */ /* 0x000f64000c1e1500 */
[C---:B-1----:R-:W-:Y:S02]  /*3100*/  IMAD.WIDE R10, R149.reuse, 0x2, R116 ;  /* 0x00000002950a7825 */ /* 0x042fe400078e0274 */
[----:B------:R-:W5:Y:S02]  /*3110*/  @!P2 LDG.E.U16 R229, desc[UR8][R6.64] ;  /* 0x0000000806e5a981 */ /* 0x000f64000c1e1500 */
[----:B------:R-:W-:-:S02]  /*3120*/  IMAD.WIDE R12, R149, 0x2, R114 ;  /* 0x00000002950c7825 */ /* 0x000fc400078e0272 */
[----:B------:R-:W5:Y:S04]  /*3130*/  @!P2 LDG.E.U16 R231, desc[UR8][R8.64] ;  /* 0x0000000808e7a981 */ /* 0x000f68000c1e1500 */
[----:B------:R-:W5:Y:S04]  /*3140*/  @!P2 LDG.E.U16 R233, desc[UR8][R10.64] ;  /* 0x000000080ae9a981 */ /* 0x000f68000c1e1500 */
[----:B------:R-:W5:Y:S01]  /*3150*/  @!P2 LDG.E.U16 R235, desc[UR8][R12.64] ;  /* 0x000000080ceba981 */ /* 0x000f62000c1e1500 */
[----:B------:R-:W-:-:S04]  /*3160*/  UIADD3 UR6, UPT, UPT, UR6, -0x1, URZ ;  /* 0xffffffff06067890 */ /* 0x000fc8000fffe0ff */
[----:B------:R-:W-:Y:S01]  /*3170*/  UISETP.NE.U32.AND UP0, UPT, UR6, URZ, UPT ;  /* 0x000000ff0600728c */ /* 0x000fe2000bf05070 */
[C---:B------:R-:W-:Y:S01]  /*3180*/  IMAD.WIDE R114, R151.reuse, 0x2, R114 ;  /* 0x0000000297727825 */ /* 0x040fe200078e0272 */
[----:B--2---:R-:W-:Y:S04]  /*3190*/  STS.U16 [R124+UR5+0x4000], R185 ;  /* 0x004000b97c007988 */ /* 0x004fe80008000405 */
[----:B---3--:R-:W-:Y:S04]  /*31a0*/  STS.U16 [R124+UR5+0x4200], R183 ;  /* 0x004200b77c007988 */ /* 0x008fe80008000405 */
[----:B----4-:R-:W-:Y:S04]  /*31b0*/  STS.U16 [R124+UR5+0x4400], R181 ;  /* 0x004400b57c007988 */ /* 0x010fe80008000405 */
[----:B------:R-:W-:Y:S04]  /*31c0*/  STS.U16 [R124+UR5+0x4600], R179 ;  /* 0x004600b37c007988 */ /* 0x000fe80008000405 */
[----:B-----5:R-:W-:Y:S04]  /*31d0*/  STS.U16 [R124+UR5], R59 ;  /* 0x0000003b7c007988 */ /* 0x020fe80008000405 */
[----:B------:R-:W-:Y:S04]  /*31e0*/  STS.U16 [R124+UR5+0x200], R57 ;  /* 0x000200397c007988 */ /* 0x000fe80008000405 */
        /* <DEDUP_REMOVED lines=29> */
[----:B------:R-:W-:Y:S01]  /*33c0*/  STS.U16 [R124+UR5+0x3e00], R235 ;  /* 0x003e00eb7c007988 */ /* 0x000fe20008000405 */
[----:B------:R-:W-:Y:S06]  /*33d0*/  BAR.SYNC.DEFER_BLOCKING 0x0 ;  /* 0x0000000000007b1d */ /* 0x000fec0000010000 */
[----:B------:R-:W-:Y:S04]  /*33e0*/  LDSM.16.MT88.4 R56, [R147+UR5+0x4000] ;  /* 0x004000059338783b */ /* 0x000fe80008004200 */
[----:B------:R-:W0:Y:S04]  /*33f0*/  LDSM.16.M88.4 R4, [R0] ;  /* 0x000000000004783b */ /* 0x000e280000000200 */
[----:B------:R-:W1:Y:S04]  /*3400*/  LDSM.16.M88.4 R8, [R0+0x1000] ;  /* 0x001000000008783b */ /* 0x000e680000000200 */
[----:B------:R-:W2:Y:S04]  /*3410*/  LDSM.16.M88.4 R12, [R0+0x2000] ;  /* 0x00200000000c783b */ /* 0x000ea80000000200 */
[----:B------:R-:W3:Y:S04]  /*3420*/  LDSM.16.M88.4 R16, [R0+0x3000] ;  /* 0x003000000010783b */ /* 0x000ee80000000200 */
[----:B------:R-:W4:Y:S01]  /*3430*/  LDSM.16.MT88.4 R48, [R148+UR5+0x4000] ;  /* 0x004000059430783b */ /* 0x000f220008004200 */
[C---:B0-----:R-:W-:Y:S08]  /*3440*/  HMMA.16816.F32 R20, R56.reuse, R4, R20 ;  /* 0x000000043814723c */ /* 0x041ff00000001814 */
[C---:B-1----:R-:W-:Y:S08]  /*3450*/  HMMA.16816.F32 R24, R56.reuse, R8, R24 ;  /* 0x000000083818723c */ /* 0x042ff00000001818 */
[C---:B--2---:R-:W-:Y:S08]  /*3460*/  HMMA.16816.F32 R28, R56.reuse, R12, R28 ;  /* 0x0000000c381c723c */ /* 0x044ff0000000181c */
[----:B---3--:R-:W-:Y:S01]  /*3470*/  HMMA.16816.F32 R52, R56, R16, R52 ;  /* 0x000000103834723c */ /* 0x008fe20000001834 */
[----:B------:R-:W0:Y:S07]  /*3480*/  LDSM.16.MT88.4 R56, [R147+UR5+0x4400] ;  /* 0x004400059338783b */ /* 0x000e2e0008004200 */
[C---:B----4-:R-:W-:Y:S08]  /*3490*/  HMMA.16816.F32 R32, R48.reuse, R4, R32 ;  /* 0x000000043020723c */ /* 0x050ff00000001820 */
[C---:B------:R-:W-:Y:S08]  /*34a0*/  HMMA.16816.F32 R36, R48.reuse, R8, R36 ;  /* 0x000000083024723c */ /* 0x040ff00000001824 */
[C---:B------:R-:W-:Y:S08]  /*34b0*/  HMMA.16816.F32 R40, R48.reuse, R12, R40 ;  /* 0x0000000c3028723c */ /* 0x040ff00000001828 */
[----:B------:R-:W-:Y:S01]  /*34c0*/  HMMA.16816.F32 R44, R48, R16, R44 ;  /* 0x00000010302c723c */ /* 0x000fe2000000182c */
[----:B------:R-:W1:Y:S07]  /*34d0*/  LDSM.16.MT88.4 R48, [R148+UR5+0x4400] ;  /* 0x004400059430783b */ /* 0x000e6e0008004200 */
[C---:B0-----:R-:W-:Y:S08]  /*34e0*/  HMMA.16816.F32 R20, R56.reuse, R6, R20 ;  /* 0x000000063814723c */ /* 0x041ff00000001814 */
[C---:B------:R-:W-:Y:S08]  /*34f0*/  HMMA.16816.F32 R24, R56.reuse, R10, R24 ;  /* 0x0000000a3818723c */ /* 0x040ff00000001818 */
[C---:B------:R-:W-:Y:S08]  /*3500*/  HMMA.16816.F32 R28, R56.reuse, R14, R28 ;  /* 0x0000000e381c723c */ /* 0x040ff0000000181c */
[----:B------:R-:W-:Y:S08]  /*3510*/  HMMA.16816.F32 R52, R56, R18, R52 ;  /* 0x000000123834723c */ /* 0x000ff00000001834 */
[C---:B-1----:R-:W-:Y:S08]  /*3520*/  HMMA.16816.F32 R32, R48.reuse, R6, R32 ;  /* 0x000000063020723c */ /* 0x042ff00000001820 */
[C---:B------:R-:W-:Y:S08]  /*3530*/  HMMA.16816.F32 R36, R48.reuse, R10, R36 ;  /* 0x0000000a3024723c */ /* 0x040ff00000001824 */
[C---:B------:R-:W-:Y:S08]  /*3540*/  HMMA.16816.F32 R40, R48.reuse, R14, R40 ;  /* 0x0000000e3028723c */ /* 0x040ff00000001828 */
[----:B------:R-:W-:Y:S01]  /*3550*/  HMMA.16816.F32 R44, R48, R18, R44 ;  /* 0x00000012302c723c */ /* 0x000fe2000000182c */
[----:B------:R-:W-:Y:S01]  /*3560*/  IMAD.WIDE R116, R151, 0x2, R116 ;  /* 0x0000000297747825 */ /* 0x000fe200078e0274 */
[----:B------:R-:W-:-:S03]  /*3570*/  UIADD3 UR7, UPT, UPT, UR7, -0x20, URZ ;  /* 0xffffffe007077890 */ /* 0x000fc6000fffe0ff */
[----:B------:R-:W-:-:S04]  /*3580*/  IMAD.WIDE R118, R151, 0x2, R118 ;  /* 0x0000000297767825 */ /* 0x000fc800078e0276 */
        /* <DEDUP_REMOVED lines=29> */
[----:B------:R-:W-:Y:S01]  /*3760*/  IMAD.WIDE R2, R146, 0x2, R2 ;  /* 0x0000000292027825 */ /* 0x000fe200078e0202 */
[----:B------:R-:W-:Y:S06]  /*3770*/  BRA.U UP0, `(.L_x_2) ;  /* 0xfffffff100a07547 */ /* 0x000fec000b83ffff */
[----:B------:R-:W-:Y:S02]  /*3780*/  F2FP.F16.F32.PACK_AB R2, R39, R35 ;  /* 0x000000232702723e */ /* 0x000fe400000000ff */
[----:B------:R-:W-:Y:S02]  /*3790*/  F2FP.F16.F32.PACK_AB R4, R27, R23 ;  /* 0x000000171b04723e */ /* 0x000fe400000000ff */
[----:B------:R-:W-:Y:S02]  /*37a0*/  F2FP.F16.F32.PACK_AB R6, R37, R33 ;  /* 0x000000212506723e */ /* 0x000fe400000000ff */
[----:B------:R-:W-:Y:S02]  /*37b0*/  F2FP.F16.F32.PACK_AB R8, R25, R21 ;  /* 0x000000151908723e */ /* 0x000fe400000000ff */
[----:B------:R-:W-:Y:S02]  /*37c0*/  F2FP.F16.F32.PACK_AB R3, R47, R43 ;  /* 0x0000002b2f03723e */ /* 0x000fe400000000ff */
[----:B------:R-:W-:-:S02]  /*37d0*/  F2FP.F16.F32.PACK_AB R35, R46, R42 ;  /* 0x0000002a2e23723e */ /* 0x000fc400000000ff */
        /* <DEDUP_REMOVED lines=9> */
[----:B------:R-:W-:-:S07]  /*3870*/  F2FP.F16.F32.PACK_AB R20, R24, R20 ;  /* 0x000000141814723e */ /* 0x000fce00000000ff */
.L_x_1:
[----:B------:R-:W0:Y:S01]  /*3880*/  S2R R12, SR_TID.X ;  /* 0x00000000000c7919 */ /* 0x000e220000002100 */
[----:B------:R-:W1:Y:S01]  /*3890*/  S2UR UR5, SR_CgaCtaId ;  /* 0x00000000000579c3 */ /* 0x000e620000008800 */
[----:B------:R-:W-:Y:S01]  /*38a0*/  LOP3.LUT R13, R126, 0x1f8, RZ, 0xc0, !PT ;  /* 0x000001f87e0d7812 */ /* 0x000fe200078ec0ff */
[----:B------:R-:W-:-:S06]  /*38b0*/  UMOV UR4, 0x400 ;  /* 0x0000040000047882 */ /* 0x000fcc0000000000 */
[----:B------:R-:W-:Y:S01]  /*38c0*/  BAR.SYNC.DEFER_BLOCKING 0x0 ;  /* 0x0000000000007b1d */ /* 0x000fe20000010000 */
[----:B------:R-:W-:-:S07]  /*38d0*/  LOP3.LUT R128, R139, 0x60, R128, 0xf8, !PT ;  /* 0x000000608b807812 */ /* 0x000fce00078ef880 */
[----:B------:R-:W2:Y:S01]  /*38e0*/  LDC R19, c[0x0][0x3b8] ;  /* 0x0000ee00ff137b82 */ /* 0x000ea20000000800 */
[----:B------:R-:W3:Y:S01]  /*38f0*/  LDCU.128 UR12, c[0x0][0x390] ;  /* 0x00007200ff0c77ac */ /* 0x000ee20008000c00 */
[----:B-1----:R-:W-:Y:S01]  /*3900*/  ULEA UR4, UR5, UR4, 0x18 ;  /* 0x0000000405047291 */ /* 0x002fe2000f8ec0ff */
[----:B------:R-:W1:Y:S01]  /*3910*/  LDCU UR5, c[0x0][0x3b4] ;  /* 0x00007680ff0577ac */ /* 0x000e620008000800 */
[----:B---3--:R-:W-:Y:S02]  /*3920*/  ISETP.GE.AND P0, PT, R130, UR14, PT ;  /* 0x0000000e82007c0c */ /* 0x008fe4000bf06270 */
[----:B0-----:R-:W-:Y:S02]  /*3930*/  SHF.R.S32.HI R10, RZ, 0x4, R12 ;  /* 0x00000004ff0a7819 */ /* 0x001fe4000001140c */
[----:B------:R-:W-:Y:S02]  /*3940*/  LOP3.LUT R0, R12, 0xc, RZ, 0xc0, !PT ;  /* 0x0000000c0c007812 */ /* 0x000fe400078ec0ff */
[----:B------:R-:W-:-:S02]  /*3950*/  SGXT R10, R10, 0x1 ;  /* 0x000000010a0a781a */ /* 0x000fc40000000200 */
[----:B------:R-:W-:Y:S01]  /*3960*/  ISETP.LT.AND P2, PT, R138, UR15, !P0 ;  /* 0x0000000f8a007c0c */ /* 0x000fe2000c741270 */
[----:B------:R-:W-:Y:S01]  /*3970*/  IMAD R13, R0, 0x400, R13 ;  /* 0x00000400000d7824 */ /* 0x000fe200078e020d */
[----:B------:R-:W-:Y:S01]  /*3980*/  LOP3.LUT R11, R10, 0x1020, RZ, 0xc0, !PT ;  /* 0x000010200a0b7812 */ /* 0x000fe200078ec0ff */
[-C--:B--2---:R-:W-:Y:S01]  /*3990*/  IMAD R138, R138, R19.reuse, RZ ;  /* 0x000000138a8a7224 */ /* 0x084fe200078e02ff */
[C---:B------:R-:W-:Y:S01]  /*39a0*/  ISETP.LT.AND P5, PT, R136.reuse, UR15, !P0 ;  /* 0x0000000f88007c0c */ /* 0x040fe2000c7a1270 */
[----:B------:R-:W-:Y:S01]  /*39b0*/  IMAD R136, R136, R19, RZ ;  /* 0x0000001388887224 */ /* 0x000fe200078e02ff */
[----:B------:R-:W-:Y:S01]  /*39c0*/  ISETP.LT.AND P1, PT, R178, UR15, !P0 ;  /* 0x0000000fb2007c0c */ /* 0x000fe2000c721270 */
[----:B------:R-:W-:Y:S01]  /*39d0*/  IMAD R11, R0, 0x2, R11 ;  /* 0x00000002000b7824 */ /* 0x000fe200078e020b */
[----:B------:R-:W-:Y:S01]  /*39e0*/  SHF.R.U32.HI R0, RZ, 0x1, R12 ;  /* 0x00000001ff007819 */ /* 0x000fe2000001160c */
[----:B-1----:R-:W-:-:S03]  /*39f0*/  IMAD R130, R130, UR5, RZ ;  /* 0x0000000582827c24 */ /* 0x002fc6000f8e02ff */
[----:B------:R-:W-:Y:S02]  /*3a00*/  LOP3.LUT R11, R11, R128, RZ, 0x3c, !PT ;  /* 0x000000800b0b7212 */ /* 0x000fe400078e3cff */
[----:B------:R-:W-:Y:S02]  /*3a10*/  LOP3.LUT R13, R13, 0x60, R0, 0x78, !PT ;  /* 0x000000600d0d7812 */ /* 0x000fe400078e7800 */
[----:B------:R-:W-:Y:S01]  /*3a20*/  LOP3.LUT R0, R11, 0x2040, RZ, 0x3c, !PT ;  /* 0x000020400b007812 */ /* 0x000fe200078e3cff */
[----:B------:R-:W-:Y:S01]  /*3a30*/  STS.64 [R11+UR4], R20 ;  /* 0x000000140b007988 */ /* 0x000fe20008000a04 */
[----:B------:R-:W-:-:S03]  /*3a40*/  LEA R15, P3, R130, UR12, 0x1 ;  /* 0x0000000c820f7c11 */ /* 0x000fc6000f8608ff */
[----:B------:R-:W-:Y:S01]  /*3a50*/  STS.64 [R11+UR4+0x100], R8 ;  /* 0x000100080b007988 */ /* 0x000fe20008000a04 */
[----:B------:R-:W-:Y:S02]  /*3a60*/  LEA.HI.X.SX32 R17, R130, UR13, 0x1, P3 ;  /* 0x0000000d82117c11 */ /* 0x000fe400098f0eff */
[C---:B------:R-:W-:Y:S01]  /*3a70*/  ISETP.LT.AND P3, PT, R134.reuse, UR15, !P0 ;  /* 0x0000000f86007c0c */ /* 0x040fe2000c761270 */
[----:B------:R-:W-:Y:S01]  /*3a80*/  STS.64 [R11+UR4+0x80], R32 ;  /* 0x000080200b007988 */ /* 0x000fe20008000a04 */
[----:B------:R-:W-:-:S03]  /*3a90*/  IMAD R134, R134, R19, RZ ;  /* 0x0000001386867224 */ /* 0x000fc600078e02ff */
[----:B------:R-:W-:Y:S04]  /*3aa0*/  STS.64 [R11+UR4+0x180], R6 ;  /* 0x000180060b007988 */ /* 0x000fe80008000a04 */
[----:B------:R-:W-:Y:S04]  /*3ab0*/  STS.64 [R0+UR4], R22 ;  /* 0x0000001600007988 */ /* 0x000fe80008000a04 */
[----:B------:R0:W-:Y:S04]  /*3ac0*/  STS.64 [R0+UR4+0x100], R4 ;  /* 0x0001000400007988 */ /* 0x0001e80008000a04 */
[----:B------:R-:W-:Y:S04]  /*3ad0*/  STS.64 [R0+UR4+0x80], R34 ;  /* 0x0000802200007988 */ /* 0x000fe80008000a04 */
[----:B------:R1:W-:Y:S01]  /*3ae0*/  STS.64 [R0+UR4+0x180], R2 ;  /* 0x0001800200007988 */ /* 0x0003e20008000a04 */
[----:B------:R-:W-:Y:S01]  /*3af0*/  BAR.SYNC.DEFER_BLOCKING 0x0 ;  /* 0x0000000000007b1d */ /* 0x000fe20000010000 */
[----:B0-----:R-:W-:-:S04]  /*3b00*/  LEA R4, P6, R136, R15, 0x1 ;  /* 0x0000000f88047211 */ /* 0x001fc800078c08ff */
[----:B------:R-:W-:Y:S02]  /*3b10*/  LEA.HI.X.SX32 R5, R136, R17, 0x1, P6 ;  /* 0x0000001188057211 */ /* 0x000fe400030f0eff */
[----:B-1----:R-:W-:-:S04]  /*3b20*/  LEA R2, P4, R138, R15, 0x1 ;  /* 0x0000000f8a027211 */ /* 0x002fc800078808ff */
[----:B------:R-:W-:Y:S01]  /*3b30*/  LEA.HI.X.SX32 R3, R138, R17, 0x1, P4 ;  /* 0x000000118a037211 */ /* 0x000fe200020f0eff */
[C---:B------:R-:W-:Y:S01]  /*3b40*/  IMAD R138, R19.reuse, 0x20, R138 ;  /* 0x00000020138a7824 */ /* 0x040fe200078e028a */
[C---:B------:R-:W-:Y:S01]  /*3b50*/  ISETP.LT.AND P4, PT, R132.reuse, UR15, !P0 ;  /* 0x0000000f84007c0c */ /* 0x040fe2000c781270 */
[----:B------:R-:W-:Y:S02]  /*3b60*/  IMAD R132, R132, R19, RZ ;  /* 0x0000001384847224 */ /* 0x000fe400078e02ff */
[----:B------:R-:W-:-:S03]  /*3b70*/  IMAD R0, R19, 0x8, R138 ;  /* 0x0000000813007824 */ /* 0x000fc600078e028a */
[C---:B------:R-:W-:Y:S01]  /*3b80*/  LEA R8, P6, R132.reuse, R15, 0x1 ;  /* 0x0000000f84087211 */ /* 0x040fe200078c08ff */
[----:B------:R-:W0:Y:S03]  /*3b90*/  LDS.64 R20, [R13+UR4] ;  /* 0x000000040d147984 */ /* 0x000e260008000a00 */
[----:B------:R-:W-:Y:S01]  /*3ba0*/  LEA.HI.X.SX32 R9, R132, R17, 0x1, P6 ;  /* 0x0000001184097211 */ /* 0x000fe200030f0eff */
[----:B------:R-:W1:Y:S04]  /*3bb0*/  LDS.64 R24, [R13+UR4+0x200] ;  /* 0x000200040d187984 */ /* 0x000e680008000a00 */
[----:B------:R-:W2:Y:S04]  /*3bc0*/  LDS.64 R26, [R13+UR4+0x400] ;  /* 0x000400040d1a7984 */ /* 0x000ea80008000a00 */
[----:B------:R-:W3:Y:S04]  /*3bd0*/  LDS.64 R22, [R13+UR4+0x600] ;  /* 0x000600040d167984 */ /* 0x000ee80008000a00 */
[----:B------:R-:W4:Y:S04]  /*3be0*/  LDS.64 R28, [R13+UR4+0x800] ;  /* 0x000800040d1c7984 */ /* 0x000f280008000a00 */
[----:B------:R-:W5:Y:S04]  /*3bf0*/  LDS.64 R30, [R13+UR4+0xa00] ;  /* 0x000a00040d1e7984 */ /* 0x000f680008000a00 */
[----:B------:R-:W5:Y:S04]  /*3c00*/  LDS.64 R32, [R13+UR4+0xc00] ;  /* 0x000c00040d207984 */ /* 0x000f680008000a00 */
[----:B------:R-:W5:Y:S04]  /*3c10*/  LDS.64 R34, [R13+UR4+0xe00] ;  /* 0x000e00040d227984 */ /* 0x000f680008000a00 */
[----:B0-----:R0:W-:Y:S01]  /*3c20*/  @P2 STG.E.U16 desc[UR8][R2.64], R20 ;  /* 0x0000001402002986 */ /* 0x0011e2000c101508 */
[----:B------:R-:W-:-:S03]  /*3c30*/  LEA R6, P2, R134, R15, 0x1 ;  /* 0x0000000f86067211 */ /* 0x000fc600078408ff */
[----:B-1----:R1:W-:Y:S01]  /*3c40*/  @P5 STG.E.U16 desc[UR8][R4.64], R24 ;  /* 0x0000001804005986 */ /* 0x0023e2000c101508 */
[----:B------:R-:W-:Y:S02]  /*3c50*/  LEA.HI.X.SX32 R7, R134, R17, 0x1, P2 ;  /* 0x0000001186077211 */ /* 0x000fe400010f0eff */
[----:B------:R-:W-:Y:S02]  /*3c60*/  ISETP.LT.AND P2, PT, R177, UR15, !P0 ;  /* 0x0000000fb1007c0c */ /* 0x000fe4000c741270 */
[----:B------:R-:W-:Y:S01]  /*3c70*/  ISETP.LT.AND P5, PT, R176, UR15, !P0 ;  /* 0x0000000fb0007c0c */ /* 0x000fe2000c7a1270 */
[----:B--2---:R2:W-:Y:S01]  /*3c80*/  @P3 STG.E.U16 desc[UR8][R6.64], R26 ;  /* 0x0000001a06003986 */ /* 0x0045e2000c101508 */
[-C--:B------:R-:W-:Y:S02]  /*3c90*/  LEA R10, P3, R138, R15.reuse, 0x1 ;  /* 0x0000000f8a0a7211 */ /* 0x080fe400078608ff */
[----:B0-----:R-:W-:Y:S01]  /*3ca0*/  LEA R2, P6, R0, R15, 0x1 ;  /* 0x0000000f00027211 */ /* 0x001fe200078c08ff */
[----:B---3--:R0:W-:Y:S01]  /*3cb0*/  @P4 STG.E.U16 desc[UR8][R8.64], R22 ;  /* 0x0000001608004986 */ /* 0x0081e2000c101508 */
[-C--:B------:R-:W-:Y:S01]  /*3cc0*/  LEA.HI.X.SX32 R11, R138, R17.reuse, 0x1, P3 ;  /* 0x000000118a0b7211 */ /* 0x080fe200018f0eff */
[----:B-1----:R-:W-:Y:S01]  /*3cd0*/  IMAD R5, R19, 0x8, R0 ;  /* 0x0000000813057824 */ /* 0x002fe200078e0200 */
[----:B------:R-:W-:-:S02]  /*3ce0*/  LEA.HI.X.SX32 R3, R0, R17, 0x1, P6 ;  /* 0x0000001100037211 */ /* 0x000fc400030f0eff */
[----:B------:R-:W-:Y:S01]  /*3cf0*/  ISETP.LT.AND P4, PT, R175, UR15, !P0 ;  /* 0x0000000faf007c0c */ /* 0x000fe2000c781270 */
[----:B------:R-:W-:Y:S01]  /*3d00*/  IMAD R0, R19, 0x8, R5 ;  /* 0x0000000813007824 */ /* 0x000fe200078e0205 */
[----:B----4-:R1:W-:Y:S01]  /*3d10*/  @P1 STG.E.U16 desc[UR8][R10.64], R28 ;  /* 0x0000001c0a001986 */ /* 0x0103e2000c101508 */
[-C--:B------:R-:W-:Y:S02]  /*3d20*/  LEA R4, P1, R5, R15.reuse, 0x1 ;  /* 0x0000000f05047211 */ /* 0x080fe400078208ff */
[----:B------:R-:W-:Y:S01]  /*3d30*/  ISETP.LT.AND P3, PT, R174, UR15, !P0 ;  /* 0x0000000fae007c0c */ /* 0x000fe2000c761270 */
[----:B-----5:R3:W-:Y:S01]  /*3d40*/  @P2 STG.E.U16 desc[UR8][R2.64], R30 ;  /* 0x0000001e02002986 */ /* 0x0207e2000c101508 */
[C---:B--2---:R-:W-:Y:S01]  /*3d50*/  LEA R6, P6, R0.reuse, R15, 0x1 ;  /* 0x0000000f00067211 */ /* 0x044fe200078c08ff */
[----:B0-----:R-:W-:Y:S01]  /*3d60*/  IMAD R9, R19, 0x8, R0 ;  /* 0x0000000813097824 */ /* 0x001fe200078e0200 */
[-C--:B------:R-:W-:Y:S02]  /*3d70*/  LEA.HI.X.SX32 R5, R5, R17.reuse, 0x1, P1 ;  /* 0x0000001105057211 */ /* 0x080fe400008f0eff */
[----:B------:R-:W-:Y:S01]  /*3d80*/  LEA.HI.X.SX32 R7, R0, R17, 0x1, P6 ;  /* 0x0000001100077211 */ /* 0x000fe200030f0eff */
[----:B------:R-:W-:Y:S01]  /*3d90*/  IMAD R0, R19, 0x8, R9 ;  /* 0x0000000813007824 */ /* 0x000fe200078e0209 */
[----:B------:R-:W-:Y:S01]  /*3da0*/  LEA R8, P6, R9, R15, 0x1 ;  /* 0x0000000f09087211 */ /* 0x000fe200078c08ff */
[----:B------:R0:W-:Y:S01]  /*3db0*/  @P5 STG.E.U16 desc[UR8][R4.64], R32 ;  /* 0x0000002004005986 */ /* 0x0001e2000c101508 */
[----:B------:R-:W-:Y:S01]  /*3dc0*/  ISETP.LT.AND P1, PT, R173, UR15, !P0 ;  /* 0x0000000fad007c0c */ /* 0x000fe2000c721270 */
[----:B-1----:R-:W-:Y:S01]  /*3dd0*/  IMAD R10, R19, 0x8, R0 ;  /* 0x00000008130a7824 */ /* 0x002fe200078e0200 */
[----:B------:R-:W-:Y:S01]  /*3de0*/  LEA.HI.X.SX32 R9, R9, R17, 0x1, P6 ;  /* 0x0000001109097211 */ /* 0x000fe200030f0eff */
[----:B------:R1:W-:Y:S01]  /*3df0*/  @P4 STG.E.U16 desc[UR8][R6.64], R34 ;  /* 0x0000002206004986 */ /* 0x0003e2000c101508 */
[----:B---3--:R-:W-:-:S02]  /*3e00*/  LEA R2, P6, R0, R15, 0x1 ;  /* 0x0000000f00027211 */ /* 0x008fc400078c08ff */
[----:B------:R-:W-:Y:S02]  /*3e10*/  PRMT R20, R20, 0x7632, R20 ;  /* 0x0000763214147816 */ /* 0x000fe40000000014 */
[----:B------:R-:W-:Y:S01]  /*3e20*/  LEA.HI.X.SX32 R3, R0, R17, 0x1, P6 ;  /* 0x0000001100037211 */ /* 0x000fe200030f0eff */
[----:B------:R-:W-:Y:S01]  /*3e30*/  IMAD R0, R19, 0x8, R10 ;  /* 0x0000000813007824 */ /* 0x000fe200078e020a */
[----:B------:R-:W-:Y:S01]  /*3e40*/  ISETP.LT.AND P2, PT, R172, UR15, !P0 ;  /* 0x0000000fac007c0c */ /* 0x000fe2000c741270 */
[----:B------:R2:W-:Y:S01]  /*3e50*/  @P3 STG.E.U16 desc[UR8][R8.64], R20 ;  /* 0x0000001408003986 */ /* 0x0005e2000c101508 */
[C---:B0-----:R-:W-:Y:S02]  /*3e60*/  LEA R4, P6, R10.reuse, R15, 0x1 ;  /* 0x0000000f0a047211 */ /* 0x041fe400078c08ff */
[----:B------:R-:W-:Y:S02]  /*3e70*/  ISETP.LT.AND P5, PT, R171, UR15, !P0 ;  /* 0x0000000fab007c0c */ /* 0x000fe4000c7a1270 */
[----:B------:R-:W-:-:S02]  /*3e80*/  LEA.HI.X.SX32 R5, R10, R17, 0x1, P6 ;  /* 0x000000110a057211 */ /* 0x000fc400030f0eff */
[----:B-1----:R-:W-:Y:S02]  /*3e90*/  LEA R6, P6, R0, R15, 0x1 ;  /* 0x0000000f00067211 */ /* 0x002fe400078c08ff */
[----:B------:R-:W-:Y:S02]  /*3ea0*/  PRMT R24, R24, 0x7632, R24 ;  /* 0x0000763218187816 */ /* 0x000fe40000000018 */
[----:B------:R-:W-:Y:S01]  /*3eb0*/  PRMT R26, R26, 0x7632, R26 ;  /* 0x000076321a1a7816 */ /* 0x000fe2000000001a */
[C---:B--2---:R-:W-:Y:S01]  /*3ec0*/  IMAD R9, R19.reuse, 0x8, R0 ;  /* 0x0000000813097824 */ /* 0x044fe200078e0200 */
[----:B------:R-:W-:Y:S01]  /*3ed0*/  LEA.HI.X.SX32 R7, R0, R17, 0x1, P6 ;  /* 0x0000001100077211 */ /* 0x000fe200030f0eff */
[----:B------:R0:W-:Y:S01]  /*3ee0*/  @P1 STG.E.U16 desc[UR8][R2.64], R24 ;  /* 0x0000001802001986 */ /* 0x0001e2000c101508 */
[----:B------:R-:W-:Y:S01]  /*3ef0*/  ISETP.LT.AND P4, PT, R170, UR15, !P0 ;  /* 0x0000000faa007c0c */ /* 0x000fe2000c781270 */
[----:B------:R-:W-:Y:S01]  /*3f00*/  IMAD R0, R19, 0x8, R9 ;  /* 0x0000000813007824 */ /* 0x000fe200078e0209 */
[----:B------:R-:W-:Y:S01]  /*3f10*/  LEA R8, P6, R9, R15, 0x1 ;  /* 0x0000000f09087211 */ /* 0x000fe200078c08ff */
[----:B------:R1:W-:Y:S01]  /*3f20*/  @P2 STG.E.U16 desc[UR8][R4.64], R26 ;  /* 0x0000001a04002986 */ /* 0x0003e2000c101508 */
[----:B------:R-:W-:-:S02]  /*3f30*/  ISETP.LT.AND P3, PT, R169, UR15, !P0 ;  /* 0x0000000fa9007c0c */ /* 0x000fc4000c761270 */
[----:B------:R-:W-:Y:S02]  /*3f40*/  LEA.HI.X.SX32 R9, R9, R17, 0x1, P6 ;  /* 0x0000001109097211 */ /* 0x000fe400030f0eff */
[----:B------:R-:W-:Y:S02]  /*3f50*/  ISETP.LT.AND P1, PT, R168, UR15, !P0 ;  /* 0x0000000fa8007c0c */ /* 0x000fe4000c721270 */
[----:B------:R-:W-:Y:S02]  /*3f60*/  PRMT R28, R28, 0x7632, R28 ;  /* 0x000076321c1c7816 */ /* 0x000fe4000000001c */
[----:B0-----:R-:W-:Y:S02]  /*3f70*/  PRMT R3, R22, 0x7632, R3 ;  /* 0x0000763216037816 */ /* 0x001fe40000000003 */
[----:B------:R-:W-:Y:S01]  /*3f80*/  LEA R2, P6, R0, R15, 0x1 ;  /* 0x0000000f00027211 */ /* 0x000fe200078c08ff */
[----:B-1----:R-:W-:Y:S01]  /*3f90*/  IMAD R5, R19, 0x8, R0 ;  /* 0x0000000813057824 */ /* 0x002fe200078e0200 */
[----:B------:R-:W-:Y:S01]  /*3fa0*/  ISETP.LT.AND P2, PT, R167, UR15, !P0 ;  /* 0x0000000fa7007c0c */ /* 0x000fe2000c741270 */
[----:B------:R0:W-:Y:S01]  /*3fb0*/  @P5 STG.E.U16 desc[UR8][R6.64], R3 ;  /* 0x0000000306005986 */ /* 0x0001e2000c101508 */
[----:B------:R-:W-:-:S02]  /*3fc0*/  PRMT R30, R30, 0x7632, R30 ;  /* 0x000076321e1e7816 */ /* 0x000fc4000000001e */
[----:B------:R-:W-:Y:S01]  /*3fd0*/  PRMT R32, R32, 0x7632, R32 ;  /* 0x0000763220207816 */ /* 0x000fe20000000020 */
[----:B------:R1:W-:Y:S01]  /*3fe0*/  @P4 STG.E.U16 desc[UR8][R8.64], R28 ;  /* 0x0000001c08004986 */ /* 0x0003e2000c101508 */
[----:B------:R-:W-:Y:S02]  /*3ff0*/  ISETP.LT.AND P5, PT, R166, UR15, !P0 ;  /* 0x0000000fa6007c0c */ /* 0x000fe4000c7a1270 */
[----:B------:R-:W-:Y:S02]  /*4000*/  ISETP.LT.AND P4, PT, R165, UR15, !P0 ;  /* 0x0000000fa5007c0c */ /* 0x000fe4000c781270 */
[----:B0-----:R-:W-:Y:S01]  /*4010*/  LEA.HI.X.SX32 R3, R0, R17, 0x1, P6 ;  /* 0x0000001100037211 */ /* 0x001fe200030f0eff */
[----:B------:R-:W-:Y:S01]  /*4020*/  IMAD R0, R19, 0x8, R5 ;  /* 0x0000000813007824 */ /* 0x000fe200078e0205 */
[----:B------:R-:W-:-:S03]  /*4030*/  LEA R4, P6, R5, R15, 0x1 ;  /* 0x0000000f05047211 */ /* 0x000fc600078c08ff */
[----:B------:R-:W-:Y:S01]  /*4040*/  IMAD R10, R19, 0x8, R0 ;  /* 0x00000008130a7824 */ /* 0x000fe200078e0200 */
[----:B------:R-:W-:Y:S01]  /*4050*/  LEA.HI.X.SX32 R5, R5, R17, 0x1, P6 ;  /* 0x0000001105057211 */ /* 0x000fe200030f0eff */
[----:B------:R0:W-:Y:S01]  /*4060*/  @P3 STG.E.U16 desc[UR8][R2.64], R30 ;  /* 0x0000001e02003986 */ /* 0x0001e2000c101508 */
[----:B------:R-:W-:Y:S02]  /*4070*/  LEA R6, P6, R0, R15, 0x1 ;  /* 0x0000000f00067211 */ /* 0x000fe400078c08ff */
[----:B------:R-:W-:Y:S01]  /*4080*/  ISETP.LT.AND P3, PT, R164, UR15, !P0 ;  /* 0x0000000fa4007c0c */ /* 0x000fe2000c761270 */
[----:B------:R-:W-:Y:S01]  /*4090*/  @P1 STG.E.U16 desc[UR8][R4.64], R32 ;  /* 0x0000002004001986 */ /* 0x000fe2000c101508 */
[----:B------:R-:W-:Y:S01]  /*40a0*/  LEA.HI.X.SX32 R7, R0, R17, 0x1, P6 ;  /* 0x0000001100077211 */ /* 0x000fe200030f0eff */
[----:B------:R-:W-:Y:S01]  /*40b0*/  IMAD R0, R19, 0x8, R10 ;  /* 0x0000000813007824 */ /* 0x000fe200078e020a */
[----:B-1----:R-:W-:Y:S02]  /*40c0*/  LEA R8, P6, R10, R15, 0x1 ;  /* 0x0000000f0a087211 */ /* 0x002fe400078c08ff */
[----:B------:R-:W-:-:S02]  /*40d0*/  ISETP.LT.AND P1, PT, R163, UR15, !P0 ;  /* 0x0000000fa3007c0c */ /* 0x000fc4000c721270 */
[----:B------:R-:W-:Y:S01]  /*40e0*/  LEA.HI.X.SX32 R9, R10, R17, 0x1, P6 ;  /* 0x000000110a097211 */ /* 0x000fe200030f0eff */
[----:B------:R-:W-:Y:S01]  /*40f0*/  IMAD R10, R19, 0x8, R0 ;  /* 0x00000008130a7824 */ /* 0x000fe200078e0200 */
[----:B0-----:R-:W-:Y:S02]  /*4100*/  PRMT R3, R34, 0x7632, R3 ;  /* 0x0000763222037816 */ /* 0x001fe40000000003 */
[----:B------:R-:W-:-:S03]  /*4110*/  LEA R2, P6, R0, R15, 0x1 ;  /* 0x0000000f00027211 */ /* 0x000fc600078c08ff */
[----:B------:R0:W-:Y:S01]  /*4120*/  @P2 STG.E.U16 desc[UR8][R6.64], R3 ;  /* 0x0000000306002986 */ /* 0x0001e2000c101508 */
[----:B------:R-:W-:-:S03]  /*4130*/  ISETP.LT.AND P2, PT, R162, UR15, !P0 ;  /* 0x0000000fa2007c0c */ /* 0x000fc6000c741270 */
[----:B------:R1:W-:Y:S01]  /*4140*/  @P5 STG.E.U16 desc[UR8][R8.64], R21 ;  /* 0x0000001508005986 */ /* 0x0003e2000c101508 */
[----:B------:R-:W-:Y:S02]  /*4150*/  ISETP.LT.AND P5, PT, R161, UR15, !P0 ;  /* 0x0000000fa1007c0c */ /* 0x000fe4000c7a1270 */
[----:B0-----:R-:W-:Y:S01]  /*4160*/  LEA.HI.X.SX32 R3, R0, R17, 0x1, P6 ;  /* 0x0000001100037211 */ /* 0x001fe200030f0eff */
[----:B------:R-:W-:Y:S01]  /*4170*/  IMAD R0, R19, 0x8, R10 ;  /* 0x0000000813007824 */ /* 0x000fe200078e020a */
[C---:B------:R-:W-:Y:S02]  /*4180*/  LEA R4, P6, R10.reuse, R15, 0x1 ;  /* 0x0000000f0a047211 */ /* 0x040fe400078c08ff */
[----:B-1----:R-:W-:Y:S01]  /*4190*/  PRMT R21, R21, 0x7632, R21 ;  /* 0x0000763215157816 */ /* 0x002fe20000000015 */
[----:B------:R0:W-:Y:S01]  /*41a0*/  @P4 STG.E.U16 desc[UR8][R2.64], R25 ;  /* 0x0000001902004986 */ /* 0x0001e2000c101508 */
[----:B------:R-:W-:Y:S01]  /*41b0*/  LEA.HI.X.SX32 R5, R10, R17, 0x1, P6 ;  /* 0x000000110a057211 */ /* 0x000fe200030f0eff */
[----:B------:R-:W-:Y:S01]  /*41c0*/  IMAD R10, R19, 0x8, R0 ;  /* 0x00000008130a7824 */ /* 0x000fe200078e0200 */
[----:B------:R-:W-:-:S02]  /*41d0*/  LEA R6, P6, R0, R15, 0x1 ;  /* 0x0000000f00067211 */ /* 0x000fc400078c08ff */
[----:B------:R-:W-:Y:S01]  /*41e0*/  ISETP.LT.AND P4, PT, R160, UR15, !P0 ;  /* 0x0000000fa0007c0c */ /* 0x000fe2000c781270 */
[----:B------:R1:W-:Y:S01]  /*41f0*/  @P3 STG.E.U16 desc[UR8][R4.64], R27 ;  /* 0x0000001b04003986 */ /* 0x0003e2000c101508 */
[----:B------:R-:W-:Y:S01]  /*4200*/  LEA.HI.X.SX32 R7, R0, R17, 0x1, P6 ;  /* 0x0000001100077211 */ /* 0x000fe200030f0eff */
[----:B------:R-:W-:Y:S01]  /*4210*/  IMAD R0, R19, 0x8, R10 ;  /* 0x0000000813007824 */ /* 0x000fe200078e020a */
[C---:B------:R-:W-:Y:S02]  /*4220*/  LEA R8, P6, R10.reuse, R15, 0x1 ;  /* 0x0000000f0a087211 */ /* 0x040fe400078c08ff */
[----:B------:R-:W-:Y:S01]  /*4230*/  ISETP.LT.AND P3, PT, R159, UR15, !P0 ;  /* 0x0000000f9f007c0c */ /* 0x000fe2000c761270 */
[----:B------:R2:W-:Y:S01]  /*4240*/  @P1 STG.E.U16 desc[UR8][R6.64], R23 ;  /* 0x0000001706001986 */ /* 0x0005e2000c101508 */
[----:B------:R-:W-:Y:S01]  /*4250*/  LEA.HI.X.SX32 R9, R10, R17, 0x1, P6 ;  /* 0x000000110a097211 */ /* 0x000fe200030f0eff */
[----:B------:R-:W-:Y:S01]  /*4260*/  IMAD R10, R19, 0x8, R0 ;  /* 0x00000008130a7824 */ /* 0x000fe200078e0200 */
[----:B0-----:R-:W-:-:S02]  /*4270*/  LEA R2, P6, R0, R15, 0x1 ;  /* 0x0000000f00027211 */ /* 0x001fc400078c08ff */
[----:B------:R-:W-:Y:S01]  /*4280*/  ISETP.LT.AND P1, PT, R158, UR15, !P0 ;  /* 0x0000000f9e007c0c */ /* 0x000fe2000c721270 */
[----:B------:R0:W-:Y:S01]  /*4290*/  @P2 STG.E.U16 desc[UR8][R8.64], R29 ;  /* 0x0000001d08002986 */ /* 0x0001e2000c101508 */
[----:B------:R-:W-:Y:S01]  /*42a0*/  LEA.HI.X.SX32 R3, R0, R17, 0x1, P6 ;  /* 0x0000001100037211 */ /* 0x000fe200030f0eff */
[----:B------:R-:W-:Y:S01]  /*42b0*/  IMAD R0, R19, 0x8, R10 ;  /* 0x0000000813007824 */ /* 0x000fe200078e020a */
[C---:B-1----:R-:W-:Y:S02]  /*42c0*/  LEA R4, P6, R10.reuse, R15, 0x1 ;  /* 0x0000000f0a047211 */ /* 0x042fe400078c08ff */
[----:B------:R-:W-:Y:S01]  /*42d0*/  ISETP.LT.AND P2, PT, R157, UR15, !P0 ;  /* 0x0000000f9d007c0c */ /* 0x000fe2000c741270 */
[----:B------:R1:W-:Y:S01]  /*42e0*/  @P5 STG.E.U16 desc[UR8][R2.64], R31 ;  /* 0x0000001f02005986 */ /* 0x0003e2000c101508 */
[----:B------:R-:W-:Y:S01]  /*42f0*/  LEA.HI.X.SX32 R5, R10, R17, 0x1, P6 ;  /* 0x000000110a057211 */ /* 0x000fe200030f0eff */
[----:B------:R-:W-:Y:S01]  /*4300*/  IMAD R10, R19, 0x8, R0 ;  /* 0x00000008130a7824 */ /* 0x000fe200078e0200 */
[----:B--2---:R-:W-:-:S02]  /*4310*/  LEA R6, P6, R0, R15, 0x1 ;  /* 0x0000000f00067211 */ /* 0x004fc400078c08ff */
[----:B------:R-:W-:Y:S01]  /*4320*/  PRMT R25, R25, 0x7632, R25 ;  /* 0x0000763219197816 */ /* 0x000fe20000000019 */
[----:B------:R2:W-:Y:S01]  /*4330*/  @P4 STG.E.U16 desc[UR8][R4.64], R33 ;  /* 0x0000002104004986 */ /* 0x0005e2000c101508 */
[----:B------:R-:W-:Y:S01]  /*4340*/  LEA.HI.X.SX32 R7, R0, R17, 0x1, P6 ;  /* 0x0000001100077211 */ /* 0x000fe200030f0eff */
[C---:B------:R-:W-:Y:S01]  /*4350*/  IMAD R0, R19.reuse, 0x8, R10 ;  /* 0x0000000813007824 */ /* 0x040fe200078e020a */
[----:B0-----:R-:W-:Y:S02]  /*4360*/  LEA R8, P6, R10, R15, 0x1 ;  /* 0x0000000f0a087211 */ /* 0x001fe400078c08ff */
[----:B------:R-:W-:Y:S01]  /*4370*/  ISETP.LT.AND P5, PT, R156, UR15, !P0 ;  /* 0x0000000f9c007c0c */ /* 0x000fe2000c7a1270 */
[----:B------:R-:W-:Y:S01]  /*4380*/  IMAD R11, R19, 0x8, R0 ;  /* 0x00000008130b7824 */ /* 0x000fe200078e0200 */
[----:B------:R-:W-:Y:S01]  /*4390*/  LEA.HI.X.SX32 R9, R10, R17, 0x1, P6 ;  /* 0x000000110a097211 */ /* 0x000fe200030f0eff */
[----:B------:R0:W-:Y:S01]  /*43a0*/  @P3 STG.E.U16 desc[UR8][R6.64], R35 ;  /* 0x0000002306003986 */ /* 0x0001e2000c101508 */
[----:B-1----:R-:W-:-:S02]  /*43b0*/  LEA R2, P6, R0, R15, 0x1 ;  /* 0x0000000f00027211 */ /* 0x002fc400078c08ff */
[----:B------:R-:W-:Y:S01]  /*43c0*/  ISETP.LT.AND P4, PT, R155, UR15, !P0 ;  /* 0x0000000f9b007c0c */ /* 0x000fe2000c781270 */
[----:B------:R-:W-:Y:S01]  /*43d0*/  @P1 STG.E.U16 desc[UR8][R8.64], R21 ;  /* 0x0000001508001986 */ /* 0x000fe2000c101508 */
[----:B------:R-:W-:Y:S01]  /*43e0*/  LEA.HI.X.SX32 R3, R0, R17, 0x1, P6 ;  /* 0x0000001100037211 */ /* 0x000fe200030f0eff */
[----:B------:R-:W-:Y:S01]  /*43f0*/  IMAD R0, R19, 0x8, R11 ;  /* 0x0000000813007824 */ /* 0x000fe200078e020b */
[-C--:B--2---:R-:W-:Y:S02]  /*4400*/  LEA R4, P1, R11, R15.reuse, 0x1 ;  /* 0x0000000f0b047211 */ /* 0x084fe400078208ff */
[----:B------:R-:W-:Y:S01]  /*4410*/  ISETP.LT.AND P3, PT, R154, UR15, !P0 ;  /* 0x0000000f9a007c0c */ /* 0x000fe2000c761270 */
[C---:B------:R-:W-:Y:S01]  /*4420*/  IMAD R12, R19.reuse, 0x8, R0 ;  /* 0x00000008130c7824 */ /* 0x040fe200078e0200 */
[----:B------:R1:W-:Y:S01]  /*4430*/  @P2 STG.E.U16 desc[UR8][R2.64], R25 ;  /* 0x0000001902002986 */ /* 0x0003e2000c101508 */
[----:B0-----:R-:W-:Y:S02]  /*4440*/  LEA R6, P2, R0, R15, 0x1 ;  /* 0x0000000f00067211 */ /* 0x001fe400078408ff */
[----:B------:R-:W-:Y:S01]  /*4450*/  IMAD R13, R19, 0x8, R12 ;  /* 0x00000008130d7824 */ /* 0x000fe200078e020c */
[----:B------:R-:W-:-:S02]  /*4460*/  LEA.HI.X.SX32 R5, R11, R17, 0x1, P1 ;  /* 0x000000110b057211 */ /* 0x000fc400008f0eff */
[----:B------:R-:W-:Y:S01]  /*4470*/  LEA R10, P6, R12, R15, 0x1 ;  /* 0x0000000f0c0a7211 */ /* 0x000fe200078c08ff */
[----:B------:R-:W-:Y:S01]  /*4480*/  IMAD R14, R19, 0x8, R13 ;  /* 0x00000008130e7824 */ /* 0x000fe200078e020d */
[----:B------:R-:W-:Y:S02]  /*4490*/  LEA.HI.X.SX32 R7, R0, R17, 0x1, P2 ;  /* 0x0000001100077211 */ /* 0x000fe400010f0eff */
[----:B------:R-:W-:Y:S01]  /*44a0*/  ISETP.LT.AND P2, PT, R153, UR15, !P0 ;  /* 0x0000000f99007c0c */ /* 0x000fe2000c741270 */
[----:B------:R-:W-:Y:S01]  /*44b0*/  IMAD R0, R19, 0x8, R14 ;  /* 0x0000000813007824 */ /* 0x000fe200078e020e */
[----:B-1----:R-:W-:Y:S02]  /*44c0*/  LEA R2, P1, R14, R15, 0x1 ;  /* 0x0000000f0e027211 */ /* 0x002fe400078208ff */
[-C--:B------:R-:W-:Y:S02]  /*44d0*/  LEA.HI.X.SX32 R11, R12, R17.reuse, 0x1, P6 ;  /* 0x000000110c0b7211 */ /* 0x080fe400030f0eff */
[----:B------:R-:W-:-:S02]  /*44e0*/  LEA.HI.X.SX32 R3, R14, R17, 0x1, P1 ;  /* 0x000000110e037211 */ /* 0x000fc400008f0eff */
[----:B------:R-:W-:Y:S02]  /*44f0*/  ISETP.LT.AND P1, PT, R152, UR15, !P0 ;  /* 0x0000000f98007c0c */ /* 0x000fe4000c721270 */
[----:B------:R-:W-:Y:S02]  /*4500*/  ISETP.LT.AND P0, PT, R150, UR15, !P0 ;  /* 0x0000000f96007c0c */ /* 0x000fe4000c701270 */
[----:B------:R-:W-:Y:S02]  /*4510*/  LEA R8, P6, R13, R15, 0x1 ;  /* 0x0000000f0d087211 */ /* 0x000fe400078c08ff */
[----:B------:R-:W-:Y:S02]  /*4520*/  PRMT R27, R27, 0x7632, R27 ;  /* 0x000076321b1b7816 */ /* 0x000fe4000000001b */
[----:B------:R-:W-:Y:S02]  /*4530*/  PRMT R23, R23, 0x7632, R23 ;  /* 0x0000763217177816 */ /* 0x000fe40000000017 */
[----:B------:R-:W-:Y:S01]  /*4540*/  PRMT R29, R29, 0x7632, R29 ;  /* 0x000076321d1d7816 */ /* 0x000fe2000000001d */
[----:B------:R0:W-:Y:S01]  /*4550*/  @P5 STG.E.U16 desc[UR8][R4.64], R27 ;  /* 0x0000001b04005986 */ /* 0x0001e2000c101508 */
[----:B------:R-:W-:-:S02]  /*4560*/  LEA.HI.X.SX32 R9, R13, R17, 0x1, P6 ;  /* 0x000000110d097211 */ /* 0x000fc400030f0eff */
[----:B------:R-:W-:Y:S01]  /*4570*/  PRMT R31, R31, 0x7632, R31 ;  /* 0x000076321f1f7816 */ /* 0x000fe2000000001f */
[----:B------:R0:W-:Y:S01]  /*4580*/  @P4 STG.E.U16 desc[UR8][R6.64], R23 ;  /* 0x0000001706004986 */ /* 0x0001e2000c101508 */
[----:B------:R-:W-:Y:S02]  /*4590*/  PRMT R33, R33, 0x7632, R33 ;  /* 0x0000763221217816 */ /* 0x000fe40000000021 */
[C---:B------:R-:W-:Y:S01]  /*45a0*/  LEA R12, P6, R0.reuse, R15, 0x1 ;  /* 0x0000000f000c7211 */ /* 0x040fe200078c08ff */
[----:B------:R0:W-:Y:S03]  /*45b0*/  @P3 STG.E.U16 desc[UR8][R10.64], R29 ;  /* 0x0000001d0a003986 */ /* 0x0001e6000c101508 */
[----:B------:R-:W-:Y:S01]  /*45c0*/  LEA.HI.X.SX32 R13, R0, R17, 0x1, P6 ;  /* 0x00000011000d7211 */ /* 0x000fe200030f0eff */
[----:B------:R0:W-:Y:S04]  /*45d0*/  @P2 STG.E.U16 desc[UR8][R8.64], R31 ;  /* 0x0000001f08002986 */ /* 0x0001e8000c101508 */
[----:B------:R0:W-:Y:S01]  /*45e0*/  @P1 STG.E.U16 desc[UR8][R2.64], R33 ;  /* 0x0000002102001986 */ /* 0x0001e2000c101508 */
[----:B------:R-:W-:Y:S05]  /*45f0*/  @!P0 EXIT ;  /* 0x000000000000894d */ /* 0x000fea0003800000 */
[----:B0-----:R-:W-:-:S05]  /*4600*/  PRMT R6, R35, 0x7632, R6 ;  /* 0x0000763223067816 */ /* 0x001fca0000000006 */
[----:B------:R-:W-:Y:S01]  /*4610*/  STG.E.U16 desc[UR8][R12.64], R6 ;  /* 0x000000060c007986 */ /* 0x000fe2000c101508 */
[----:B------:R-:W-:Y:S05]  /*4620*/  EXIT ;  /* 0x000000000000794d */ /* 0x000fea0003800000 */
.L_x_3:
[----:B------:R-:W-:-:S00]  /*4630*/  BRA `(.L_x_3) ;  /* 0xfffffffc00fc7947 */ /* 0x000fc0000383ffff */
[----:B------:R-:W-:-:S00]  /*4640*/  NOP ;  /* 0x0000000000007918 */ /* 0x000fc00000000000 */
        /* <DEDUP_REMOVED lines=11> */
.L_x_4:


//--------------------- .nv.shared.matmul_kernel  --------------------------
	.section	.nv.shared.matmul_kernel,"aw",@nobits
	.sectionflags	@""
	.align	16
	.zero		1024


//--------------------- .nv.shared.reserved.0     --------------------------
	.section	.nv.shared.reserved.0,"aw",@nobits
	.weak		__nv_reservedSMEM_offset_0_alias
	.size		__nv_reservedSMEM_offset_0_alias, 0, 64
	.other		__nv_reservedSMEM_offset_0_alias,@"STO_CUDA_RESERVED_SHARED STV_DEFAULT"
__nv_reservedSMEM_offset_0_alias:
	.zero		0
	.zero		64


//--------------------- .nv.constant0.matmul_kernel --------------------------
	.section	.nv.constant0.matmul_kernel,"a",@progbits
	.sectionflags	@""
	.align	4
.nv.constant0.matmul_kernel:
	.zero		976


//--------------------- SYMBOLS --------------------------

	.type		.nv.reservedSmem.offset0,@object
	.size		.nv.reservedSmem.offset0,0x4
	.type		.nv.reservedSmem.cap,@object
	.size		.nv.reservedSmem.cap,0x4
